//
// Generated by NVIDIA NVVM Compiler
//
// Compiler Build ID: CL-36424714
// Cuda compilation tools, release 13.0, V13.0.88
// Based on NVVM 20.0.0
//

.version 9.0
.target sm_100
.address_size 64

	// .globl	_Z16computeHistogramPKcP9Histogram
.extern .func  (.param .b32 func_retval0) vprintf
(
	.param .b64 vprintf_param_0,
	.param .b64 vprintf_param_1
)
;
.extern .func  (.param .b64 func_retval0) malloc
(
	.param .b64 malloc_param_0
)
;
.func  (.param .b64 func_retval0) __internal_accurate_pow
()
;
.const .align 4 .b8 RHO[104] = {0, 0, 0, 0, 0, 0, 0, 0, 1, 0, 0, 0, 0, 0, 0, 0, 0, 0, 0, 0, 0, 0, 0, 0, 2, 0, 0, 0, 0, 0, 0, 0, 0, 0, 0, 0, 0, 0, 0, 0, 0, 0, 0, 0, 0, 0, 0, 0, 0, 0, 0, 0, 0, 0, 0, 0, 0, 0, 0, 0, 0, 0, 0, 0, 0, 0, 0, 0, 0, 0, 0, 0, 0, 0, 0, 0, 3};
// _ZZ17computeIndexTablePKcP13DynamicVectorE4read has been demoted
// _ZZ11findClosestPKcPiS1_P9HistogramE13samplesBuffer has been demoted
// _ZZ11findClosestPKcPiS1_P9HistogramE12min_distance has been demoted
// _ZZ11findClosestPKcPiS1_P9HistogramE6minIdx has been demoted
// _ZZ11findClosestPKcPiS1_P9HistogramE5count has been demoted
// _ZZ11findClosestPKcPiS1_P9HistogramE4read has been demoted
.global .align 1 .b8 $str[4] = {104, 105, 10};
.global .align 1 .b8 $str$1[34] = {108, 101, 110, 103, 116, 104, 32, 105, 115, 32, 98, 105, 103, 103, 101, 114, 32, 116, 104, 101, 110, 32, 110, 117, 109, 69, 108, 101, 109, 101, 110, 116, 115};
.global .align 1 .b8 $str$2[35] = {108, 101, 110, 103, 116, 104, 32, 105, 115, 32, 115, 109, 97, 108, 108, 101, 114, 32, 116, 104, 101, 110, 32, 110, 117, 109, 69, 108, 101, 109, 101, 110, 116, 115};

.visible .entry _Z16computeHistogramPKcP9Histogram(
	.param .u64 .ptr .align 1 _Z16computeHistogramPKcP9Histogram_param_0,
	.param .u64 .ptr .align 1 _Z16computeHistogramPKcP9Histogram_param_1
)
{
	.reg .pred 	%p<34>;
	.reg .b16 	%rs<106>;
	.reg .b32 	%r<13>;
	.reg .b64 	%rd<10>;

	ld.param.u64 	%rd3, [_Z16computeHistogramPKcP9Histogram_param_0];
	ld.param.u64 	%rd4, [_Z16computeHistogramPKcP9Histogram_param_1];
	cvta.to.global.u64 	%rd5, %rd3;
	cvta.to.global.u64 	%rd6, %rd4;
	mov.u32 	%r7, %ctaid.x;
	mov.u32 	%r8, %ntid.x;
	mov.u32 	%r9, %tid.x;
	mad.lo.s32 	%r10, %r7, %r8, %r9;
	mul.wide.s32 	%rd7, %r10, 4;
	add.s64 	%rd1, %rd6, %rd7;
	mov.b16 	%rs102, 0;
	st.global.u8 	[%rd1], %rs102;
	st.global.u8 	[%rd1+1], %rs102;
	st.global.u8 	[%rd1+3], %rs102;
	st.global.u8 	[%rd1+2], %rs102;
	shl.b32 	%r11, %r10, 8;
	add.s64 	%rd2, %rd5, 3;
	mov.b32 	%r12, 0;
	mov.u16 	%rs103, %rs102;
	mov.u16 	%rs104, %rs102;
	mov.u16 	%rs105, %rs102;
$L__BB0_1:
	cvt.s64.s32 	%rd8, %r11;
	add.s64 	%rd9, %rd2, %rd8;
	ld.global.u8 	%rs10, [%rd9+-3];
	setp.eq.s16 	%p1, %rs10, 65;
	selp.u16 	%rs11, 1, 0, %p1;
	add.s16 	%rs12, %rs105, %rs11;
	st.global.u8 	[%rd1], %rs12;
	ld.global.u8 	%rs13, [%rd9+-3];
	setp.eq.s16 	%p2, %rs13, 84;
	selp.u16 	%rs14, 1, 0, %p2;
	add.s16 	%rs15, %rs104, %rs14;
	st.global.u8 	[%rd1+1], %rs15;
	ld.global.u8 	%rs16, [%rd9+-3];
	setp.eq.s16 	%p3, %rs16, 71;
	selp.u16 	%rs17, 1, 0, %p3;
	add.s16 	%rs18, %rs103, %rs17;
	st.global.u8 	[%rd1+3], %rs18;
	ld.global.u8 	%rs19, [%rd9+-3];
	setp.eq.s16 	%p4, %rs19, 67;
	selp.u16 	%rs20, 1, 0, %p4;
	add.s16 	%rs21, %rs102, %rs20;
	st.global.u8 	[%rd1+2], %rs21;
	ld.global.u8 	%rs22, [%rd9+-2];
	setp.eq.s16 	%p5, %rs22, 65;
	selp.u16 	%rs23, 1, 0, %p5;
	add.s16 	%rs24, %rs12, %rs23;
	st.global.u8 	[%rd1], %rs24;
	ld.global.u8 	%rs25, [%rd9+-2];
	setp.eq.s16 	%p6, %rs25, 84;
	selp.u16 	%rs26, 1, 0, %p6;
	add.s16 	%rs27, %rs15, %rs26;
	st.global.u8 	[%rd1+1], %rs27;
	ld.global.u8 	%rs28, [%rd9+-2];
	setp.eq.s16 	%p7, %rs28, 71;
	selp.u16 	%rs29, 1, 0, %p7;
	add.s16 	%rs30, %rs18, %rs29;
	st.global.u8 	[%rd1+3], %rs30;
	ld.global.u8 	%rs31, [%rd9+-2];
	setp.eq.s16 	%p8, %rs31, 67;
	selp.u16 	%rs32, 1, 0, %p8;
	add.s16 	%rs33, %rs21, %rs32;
	st.global.u8 	[%rd1+2], %rs33;
	ld.global.u8 	%rs34, [%rd9+-1];
	setp.eq.s16 	%p9, %rs34, 65;
	selp.u16 	%rs35, 1, 0, %p9;
	add.s16 	%rs36, %rs24, %rs35;
	st.global.u8 	[%rd1], %rs36;
	ld.global.u8 	%rs37, [%rd9+-1];
	setp.eq.s16 	%p10, %rs37, 84;
	selp.u16 	%rs38, 1, 0, %p10;
	add.s16 	%rs39, %rs27, %rs38;
	st.global.u8 	[%rd1+1], %rs39;
	ld.global.u8 	%rs40, [%rd9+-1];
	setp.eq.s16 	%p11, %rs40, 71;
	selp.u16 	%rs41, 1, 0, %p11;
	add.s16 	%rs42, %rs30, %rs41;
	st.global.u8 	[%rd1+3], %rs42;
	ld.global.u8 	%rs43, [%rd9+-1];
	setp.eq.s16 	%p12, %rs43, 67;
	selp.u16 	%rs44, 1, 0, %p12;
	add.s16 	%rs45, %rs33, %rs44;
	st.global.u8 	[%rd1+2], %rs45;
	ld.global.u8 	%rs46, [%rd9];
	setp.eq.s16 	%p13, %rs46, 65;
	selp.u16 	%rs47, 1, 0, %p13;
	add.s16 	%rs48, %rs36, %rs47;
	st.global.u8 	[%rd1], %rs48;
	ld.global.u8 	%rs49, [%rd9];
	setp.eq.s16 	%p14, %rs49, 84;
	selp.u16 	%rs50, 1, 0, %p14;
	add.s16 	%rs51, %rs39, %rs50;
	st.global.u8 	[%rd1+1], %rs51;
	ld.global.u8 	%rs52, [%rd9];
	setp.eq.s16 	%p15, %rs52, 71;
	selp.u16 	%rs53, 1, 0, %p15;
	add.s16 	%rs54, %rs42, %rs53;
	st.global.u8 	[%rd1+3], %rs54;
	ld.global.u8 	%rs55, [%rd9];
	setp.eq.s16 	%p16, %rs55, 67;
	selp.u16 	%rs56, 1, 0, %p16;
	add.s16 	%rs57, %rs45, %rs56;
	st.global.u8 	[%rd1+2], %rs57;
	ld.global.u8 	%rs58, [%rd9+1];
	setp.eq.s16 	%p17, %rs58, 65;
	selp.u16 	%rs59, 1, 0, %p17;
	add.s16 	%rs60, %rs48, %rs59;
	st.global.u8 	[%rd1], %rs60;
	ld.global.u8 	%rs61, [%rd9+1];
	setp.eq.s16 	%p18, %rs61, 84;
	selp.u16 	%rs62, 1, 0, %p18;
	add.s16 	%rs63, %rs51, %rs62;
	st.global.u8 	[%rd1+1], %rs63;
	ld.global.u8 	%rs64, [%rd9+1];
	setp.eq.s16 	%p19, %rs64, 71;
	selp.u16 	%rs65, 1, 0, %p19;
	add.s16 	%rs66, %rs54, %rs65;
	st.global.u8 	[%rd1+3], %rs66;
	ld.global.u8 	%rs67, [%rd9+1];
	setp.eq.s16 	%p20, %rs67, 67;
	selp.u16 	%rs68, 1, 0, %p20;
	add.s16 	%rs69, %rs57, %rs68;
	st.global.u8 	[%rd1+2], %rs69;
	ld.global.u8 	%rs70, [%rd9+2];
	setp.eq.s16 	%p21, %rs70, 65;
	selp.u16 	%rs71, 1, 0, %p21;
	add.s16 	%rs72, %rs60, %rs71;
	st.global.u8 	[%rd1], %rs72;
	ld.global.u8 	%rs73, [%rd9+2];
	setp.eq.s16 	%p22, %rs73, 84;
	selp.u16 	%rs74, 1, 0, %p22;
	add.s16 	%rs75, %rs63, %rs74;
	st.global.u8 	[%rd1+1], %rs75;
	ld.global.u8 	%rs76, [%rd9+2];
	setp.eq.s16 	%p23, %rs76, 71;
	selp.u16 	%rs77, 1, 0, %p23;
	add.s16 	%rs78, %rs66, %rs77;
	st.global.u8 	[%rd1+3], %rs78;
	ld.global.u8 	%rs79, [%rd9+2];
	setp.eq.s16 	%p24, %rs79, 67;
	selp.u16 	%rs80, 1, 0, %p24;
	add.s16 	%rs81, %rs69, %rs80;
	st.global.u8 	[%rd1+2], %rs81;
	ld.global.u8 	%rs82, [%rd9+3];
	setp.eq.s16 	%p25, %rs82, 65;
	selp.u16 	%rs83, 1, 0, %p25;
	add.s16 	%rs84, %rs72, %rs83;
	st.global.u8 	[%rd1], %rs84;
	ld.global.u8 	%rs85, [%rd9+3];
	setp.eq.s16 	%p26, %rs85, 84;
	selp.u16 	%rs86, 1, 0, %p26;
	add.s16 	%rs87, %rs75, %rs86;
	st.global.u8 	[%rd1+1], %rs87;
	ld.global.u8 	%rs88, [%rd9+3];
	setp.eq.s16 	%p27, %rs88, 71;
	selp.u16 	%rs89, 1, 0, %p27;
	add.s16 	%rs90, %rs78, %rs89;
	st.global.u8 	[%rd1+3], %rs90;
	ld.global.u8 	%rs91, [%rd9+3];
	setp.eq.s16 	%p28, %rs91, 67;
	selp.u16 	%rs92, 1, 0, %p28;
	add.s16 	%rs93, %rs81, %rs92;
	st.global.u8 	[%rd1+2], %rs93;
	ld.global.u8 	%rs94, [%rd9+4];
	setp.eq.s16 	%p29, %rs94, 65;
	selp.u16 	%rs95, 1, 0, %p29;
	add.s16 	%rs105, %rs84, %rs95;
	st.global.u8 	[%rd1], %rs105;
	ld.global.u8 	%rs96, [%rd9+4];
	setp.eq.s16 	%p30, %rs96, 84;
	selp.u16 	%rs97, 1, 0, %p30;
	add.s16 	%rs104, %rs87, %rs97;
	st.global.u8 	[%rd1+1], %rs104;
	ld.global.u8 	%rs98, [%rd9+4];
	setp.eq.s16 	%p31, %rs98, 71;
	selp.u16 	%rs99, 1, 0, %p31;
	add.s16 	%rs103, %rs90, %rs99;
	st.global.u8 	[%rd1+3], %rs103;
	ld.global.u8 	%rs100, [%rd9+4];
	setp.eq.s16 	%p32, %rs100, 67;
	selp.u16 	%rs101, 1, 0, %p32;
	add.s16 	%rs102, %rs93, %rs101;
	st.global.u8 	[%rd1+2], %rs102;
	add.s32 	%r12, %r12, 8;
	add.s32 	%r11, %r11, 8;
	setp.ne.s32 	%p33, %r12, 256;
	@%p33 bra 	$L__BB0_1;
	ret;

}
	// .globl	_Z15resetIndexTableP13DynamicVector
.visible .entry _Z15resetIndexTableP13DynamicVector(
	.param .u64 .ptr .align 1 _Z15resetIndexTableP13DynamicVector_param_0
)
{
	.reg .pred 	%p<4>;
	.reg .b32 	%r<12>;
	.reg .b64 	%rd<11>;
	.reg .b64 	%fd<9>;

	ld.param.u64 	%rd1, [_Z15resetIndexTableP13DynamicVector_param_0];
	mov.u32 	%r2, %ctaid.x;
	mov.u32 	%r3, %ntid.x;
	mov.u32 	%r4, %tid.x;
	mad.lo.s32 	%r1, %r2, %r3, %r4;
	mov.u64 	%rd2, $str;
	cvta.global.u64 	%rd3, %rd2;
	{ // callseq 0, 0
	.param .b64 param0;
	st.param.b64 	[param0], %rd3;
	.param .b64 param1;
	st.param.b64 	[param1], 0;
	.param .b32 retval0;
	call.uni (retval0), 
	vprintf, 
	(
	param0, 
	param1
	);
	ld.param.b32 	%r5, [retval0];
	} // callseq 0
	cvt.rn.f64.s32 	%fd1, %r1;
	mov.f64 	%fd2, 0d4010000000000000;
	{
	.reg .b32 %temp; 
	mov.b64 	{%temp, %r7}, %fd2;
	}
	mov.f64 	%fd3, 0d4028000000000000;
	{
	.reg .b32 %temp; 
	mov.b64 	{%temp, %r8}, %fd3;
	}
	and.b32  	%r10, %r8, 2146435072;
	setp.eq.s32 	%p1, %r10, 1073741824;
	{ // callseq 1, 0
	.param .b64 retval0;
	call.uni (retval0), 
	__internal_accurate_pow, 
	(
	);
	ld.param.f64 	%fd4, [retval0];
	} // callseq 1
	setp.lt.s32 	%p2, %r7, 0;
	neg.f64 	%fd6, %fd4;
	selp.f64 	%fd7, %fd6, %fd4, %p1;
	selp.f64 	%fd8, %fd7, %fd4, %p2;
	setp.leu.f64 	%p3, %fd8, %fd1;
	@%p3 bra 	$L__BB1_2;
	cvta.to.global.u64 	%rd4, %rd1;
	mul.wide.s32 	%rd5, %r1, 24;
	add.s64 	%rd6, %rd4, %rd5;
	{ // callseq 2, 0
	.param .b64 param0;
	st.param.b64 	[param0], 136;
	.param .b64 retval0;
	call.uni (retval0), 
	malloc, 
	(
	param0
	);
	ld.param.b64 	%rd7, [retval0];
	} // callseq 2
	st.global.u64 	[%rd6], %rd7;
	mov.b64 	%rd9, 0;
	st.u64 	[%rd7+128], %rd9;
	ld.global.u64 	%rd10, [%rd6];
	st.global.u64 	[%rd6+8], %rd10;
	mov.b32 	%r11, 0;
	st.global.v2.u32 	[%rd6+16], {%r11, %r11};
$L__BB1_2:
	ret;

}
	// .globl	_Z17computeIndexTablePKcP13DynamicVector
.visible .entry _Z17computeIndexTablePKcP13DynamicVector(
	.param .u64 .ptr .align 1 _Z17computeIndexTablePKcP13DynamicVector_param_0,
	.param .u64 .ptr .align 1 _Z17computeIndexTablePKcP13DynamicVector_param_1
)
{
	.reg .pred 	%p<7>;
	.reg .b16 	%rs<17>;
	.reg .b32 	%r<72>;
	.reg .b64 	%rd<47>;
	// demoted variable
	.shared .align 1 .b8 _ZZ17computeIndexTablePKcP13DynamicVectorE4read[256];
	ld.param.u64 	%rd6, [_Z17computeIndexTablePKcP13DynamicVector_param_0];
	ld.param.u64 	%rd7, [_Z17computeIndexTablePKcP13DynamicVector_param_1];
	mov.u32 	%r71, %tid.x;
	setp.ne.s32 	%p1, %r71, 0;
	@%p1 bra 	$L__BB2_3;
	mov.u32 	%r12, %ctaid.x;
	shl.b32 	%r13, %r12, 8;
	cvt.u64.u32 	%rd8, %r13;
	cvta.to.global.u64 	%rd9, %rd6;
	add.s64 	%rd10, %rd8, %rd9;
	add.s64 	%rd46, %rd10, 7;
	mov.u32 	%r14, _ZZ17computeIndexTablePKcP13DynamicVectorE4read;
	add.s32 	%r69, %r14, 7;
	mov.b32 	%r70, 15;
$L__BB2_2:
	ld.global.u8 	%rs1, [%rd46+-7];
	st.shared.u8 	[%r69+-7], %rs1;
	ld.global.u8 	%rs2, [%rd46+-6];
	st.shared.u8 	[%r69+-6], %rs2;
	ld.global.u8 	%rs3, [%rd46+-5];
	st.shared.u8 	[%r69+-5], %rs3;
	ld.global.u8 	%rs4, [%rd46+-4];
	st.shared.u8 	[%r69+-4], %rs4;
	ld.global.u8 	%rs5, [%rd46+-3];
	st.shared.u8 	[%r69+-3], %rs5;
	ld.global.u8 	%rs6, [%rd46+-2];
	st.shared.u8 	[%r69+-2], %rs6;
	ld.global.u8 	%rs7, [%rd46+-1];
	st.shared.u8 	[%r69+-1], %rs7;
	ld.global.u8 	%rs8, [%rd46];
	st.shared.u8 	[%r69], %rs8;
	ld.global.u8 	%rs9, [%rd46+1];
	st.shared.u8 	[%r69+1], %rs9;
	ld.global.u8 	%rs10, [%rd46+2];
	st.shared.u8 	[%r69+2], %rs10;
	ld.global.u8 	%rs11, [%rd46+3];
	st.shared.u8 	[%r69+3], %rs11;
	ld.global.u8 	%rs12, [%rd46+4];
	st.shared.u8 	[%r69+4], %rs12;
	ld.global.u8 	%rs13, [%rd46+5];
	st.shared.u8 	[%r69+5], %rs13;
	ld.global.u8 	%rs14, [%rd46+6];
	st.shared.u8 	[%r69+6], %rs14;
	ld.global.u8 	%rs15, [%rd46+7];
	st.shared.u8 	[%r69+7], %rs15;
	ld.global.u8 	%rs16, [%rd46+8];
	st.shared.u8 	[%r69+8], %rs16;
	add.s32 	%r70, %r70, 16;
	add.s64 	%rd46, %rd46, 16;
	add.s32 	%r69, %r69, 16;
	setp.ne.s32 	%p2, %r70, 271;
	@%p2 bra 	$L__BB2_2;
$L__BB2_3:
	setp.gt.u32 	%p3, %r71, 244;
	@%p3 bra 	$L__BB2_10;
	mov.u32 	%r6, %ctaid.x;
	ld.const.u32 	%r15, [RHO];
	shl.b32 	%r7, %r15, 4;
	cvta.to.global.u64 	%rd4, %rd7;
	mov.u32 	%r16, _ZZ17computeIndexTablePKcP13DynamicVectorE4read;
	mov.u64 	%rd12, RHO;
$L__BB2_5:
	mov.u32 	%r8, %r71;
	add.s32 	%r17, %r16, %r8;
	ld.shared.s8 	%r18, [%r17];
	ld.shared.s8 	%r19, [%r17+1];
	ld.shared.s8 	%r20, [%r17+2];
	ld.shared.s8 	%r21, [%r17+3];
	ld.shared.s8 	%r22, [%r17+4];
	ld.shared.s8 	%r23, [%r17+5];
	ld.shared.s8 	%r24, [%r17+6];
	ld.shared.s8 	%r25, [%r17+7];
	ld.shared.s8 	%r26, [%r17+8];
	ld.shared.s8 	%r27, [%r17+9];
	ld.shared.s8 	%r28, [%r17+10];
	ld.shared.s8 	%r29, [%r17+11];
	mul.wide.s32 	%rd11, %r29, 4;
	add.s64 	%rd13, %rd12, %rd11;
	ld.const.u32 	%r30, [%rd13+-260];
	mul.wide.s32 	%rd14, %r28, 4;
	add.s64 	%rd15, %rd12, %rd14;
	ld.const.u32 	%r31, [%rd15+-260];
	shl.b32 	%r32, %r30, 2;
	add.s32 	%r33, %r7, %r32;
	add.s32 	%r34, %r33, %r31;
	mul.wide.s32 	%rd16, %r27, 4;
	add.s64 	%rd17, %rd12, %rd16;
	ld.const.u32 	%r35, [%rd17+-260];
	mul.wide.s32 	%rd18, %r26, 4;
	add.s64 	%rd19, %rd12, %rd18;
	ld.const.u32 	%r36, [%rd19+-260];
	shl.b32 	%r37, %r34, 4;
	shl.b32 	%r38, %r35, 2;
	add.s32 	%r39, %r37, %r38;
	add.s32 	%r40, %r39, %r36;
	mul.wide.s32 	%rd20, %r25, 4;
	add.s64 	%rd21, %rd12, %rd20;
	ld.const.u32 	%r41, [%rd21+-260];
	mul.wide.s32 	%rd22, %r24, 4;
	add.s64 	%rd23, %rd12, %rd22;
	ld.const.u32 	%r42, [%rd23+-260];
	shl.b32 	%r43, %r40, 4;
	shl.b32 	%r44, %r41, 2;
	add.s32 	%r45, %r43, %r44;
	add.s32 	%r46, %r45, %r42;
	mul.wide.s32 	%rd24, %r23, 4;
	add.s64 	%rd25, %rd12, %rd24;
	ld.const.u32 	%r47, [%rd25+-260];
	mul.wide.s32 	%rd26, %r22, 4;
	add.s64 	%rd27, %rd12, %rd26;
	ld.const.u32 	%r48, [%rd27+-260];
	shl.b32 	%r49, %r46, 4;
	shl.b32 	%r50, %r47, 2;
	add.s32 	%r51, %r49, %r50;
	add.s32 	%r52, %r51, %r48;
	mul.wide.s32 	%rd28, %r21, 4;
	add.s64 	%rd29, %rd12, %rd28;
	ld.const.u32 	%r53, [%rd29+-260];
	mul.wide.s32 	%rd30, %r20, 4;
	add.s64 	%rd31, %rd12, %rd30;
	ld.const.u32 	%r54, [%rd31+-260];
	shl.b32 	%r55, %r52, 4;
	shl.b32 	%r56, %r53, 2;
	add.s32 	%r57, %r55, %r56;
	add.s32 	%r58, %r57, %r54;
	mul.wide.s32 	%rd32, %r19, 4;
	add.s64 	%rd33, %rd12, %rd32;
	ld.const.u32 	%r59, [%rd33+-260];
	mul.wide.s32 	%rd34, %r18, 4;
	add.s64 	%rd35, %rd12, %rd34;
	ld.const.u32 	%r60, [%rd35+-260];
	shl.b32 	%r61, %r58, 4;
	shl.b32 	%r62, %r59, 2;
	add.s32 	%r63, %r61, %r62;
	add.s32 	%r64, %r63, %r60;
	mul.wide.s32 	%rd36, %r64, 24;
	add.s64 	%rd5, %rd4, %rd36;
$L__BB2_6:
	atom.global.exch.b32 	%r65, [%rd5+20], 1;
	setp.ne.s32 	%p4, %r65, 0;
	@%p4 bra 	$L__BB2_6;
	ld.global.u64 	%rd37, [%rd5+8];
	atom.global.add.u32 	%r66, [%rd5+16], 1;
	mul.wide.s32 	%rd38, %r66, 4;
	add.s64 	%rd39, %rd37, %rd38;
	st.u32 	[%rd39], %r6;
	ld.global.u32 	%r67, [%rd5+16];
	setp.ne.s32 	%p5, %r67, 32;
	@%p5 bra 	$L__BB2_9;
	{ // callseq 3, 0
	.param .b64 param0;
	st.param.b64 	[param0], 136;
	.param .b64 retval0;
	call.uni (retval0), 
	malloc, 
	(
	param0
	);
	ld.param.b64 	%rd40, [retval0];
	} // callseq 3
	ld.global.u64 	%rd42, [%rd5+8];
	st.u64 	[%rd42+128], %rd40;
	ld.global.u64 	%rd43, [%rd5+8];
	ld.u64 	%rd44, [%rd43+128];
	st.global.u64 	[%rd5+8], %rd44;
	mov.b64 	%rd45, 0;
	st.u64 	[%rd44+128], %rd45;
$L__BB2_9:
	atom.global.exch.b32 	%r68, [%rd5+20], 0;
	add.s32 	%r71, %r8, 32;
	setp.lt.u32 	%p6, %r8, 213;
	@%p6 bra 	$L__BB2_5;
$L__BB2_10:
	bar.sync 	0;
	ret;

}
	// .globl	_Z11findClosestPKcPiS1_P9Histogram
.visible .entry _Z11findClosestPKcPiS1_P9Histogram(
	.param .u64 .ptr .align 1 _Z11findClosestPKcPiS1_P9Histogram_param_0,
	.param .u64 .ptr .align 1 _Z11findClosestPKcPiS1_P9Histogram_param_1,
	.param .u64 .ptr .align 1 _Z11findClosestPKcPiS1_P9Histogram_param_2,
	.param .u64 .ptr .align 1 _Z11findClosestPKcPiS1_P9Histogram_param_3
)
{
	.local .align 4 .b8 	__local_depot3[1028];
	.reg .b64 	%SP;
	.reg .b64 	%SPL;
	.reg .pred 	%p<42>;
	.reg .b16 	%rs<65>;
	.reg .b32 	%r<724>;
	.reg .b64 	%rd<40>;
	// demoted variable
	.shared .align 4 .b8 _ZZ11findClosestPKcPiS1_P9HistogramE13samplesBuffer[264];
	// demoted variable
	.shared .align 4 .u32 _ZZ11findClosestPKcPiS1_P9HistogramE12min_distance;
	// demoted variable
	.shared .align 4 .u32 _ZZ11findClosestPKcPiS1_P9HistogramE6minIdx;
	// demoted variable
	.shared .align 4 .u32 _ZZ11findClosestPKcPiS1_P9HistogramE5count;
	// demoted variable
	.shared .align 1 .b8 _ZZ11findClosestPKcPiS1_P9HistogramE4read[256];
	mov.u64 	%SPL, __local_depot3;
	ld.param.u64 	%rd14, [_Z11findClosestPKcPiS1_P9Histogram_param_0];
	ld.param.u64 	%rd12, [_Z11findClosestPKcPiS1_P9Histogram_param_1];
	ld.param.u64 	%rd13, [_Z11findClosestPKcPiS1_P9Histogram_param_2];
	ld.param.u64 	%rd15, [_Z11findClosestPKcPiS1_P9Histogram_param_3];
	cvta.to.global.u64 	%rd1, %rd15;
	cvta.to.global.u64 	%rd2, %rd14;
	add.u64 	%rd3, %SPL, 0;
	mov.b32 	%r35, 0;
	st.shared.u32 	[_ZZ11findClosestPKcPiS1_P9HistogramE13samplesBuffer+256], %r35;
	st.shared.u32 	[_ZZ11findClosestPKcPiS1_P9HistogramE13samplesBuffer+260], %r35;
	mov.u32 	%r1, %tid.x;
	setp.ne.s32 	%p1, %r1, 0;
	@%p1 bra 	$L__BB3_3;
	mov.b32 	%r37, 256;
	st.shared.u32 	[_ZZ11findClosestPKcPiS1_P9HistogramE12min_distance], %r37;
	mov.b32 	%r38, -1;
	st.shared.u32 	[_ZZ11findClosestPKcPiS1_P9HistogramE6minIdx], %r38;
	mov.u32 	%r39, %ctaid.x;
	shl.b32 	%r2, %r39, 8;
	mov.b32 	%r712, 0;
	mov.u32 	%r41, _ZZ11findClosestPKcPiS1_P9HistogramE4read;
$L__BB3_2:
	add.s32 	%r40, %r2, %r712;
	cvt.u64.u32 	%rd17, %r40;
	add.s64 	%rd18, %rd2, %rd17;
	ld.global.u8 	%rs3, [%rd18];
	add.s32 	%r42, %r41, %r712;
	st.shared.u8 	[%r42], %rs3;
	ld.global.u8 	%rs4, [%rd18+1];
	st.shared.u8 	[%r42+1], %rs4;
	ld.global.u8 	%rs5, [%rd18+2];
	st.shared.u8 	[%r42+2], %rs5;
	ld.global.u8 	%rs6, [%rd18+3];
	st.shared.u8 	[%r42+3], %rs6;
	ld.global.u8 	%rs7, [%rd18+4];
	st.shared.u8 	[%r42+4], %rs7;
	ld.global.u8 	%rs8, [%rd18+5];
	st.shared.u8 	[%r42+5], %rs8;
	ld.global.u8 	%rs9, [%rd18+6];
	st.shared.u8 	[%r42+6], %rs9;
	ld.global.u8 	%rs10, [%rd18+7];
	st.shared.u8 	[%r42+7], %rs10;
	ld.global.u8 	%rs11, [%rd18+8];
	st.shared.u8 	[%r42+8], %rs11;
	ld.global.u8 	%rs12, [%rd18+9];
	st.shared.u8 	[%r42+9], %rs12;
	ld.global.u8 	%rs13, [%rd18+10];
	st.shared.u8 	[%r42+10], %rs13;
	ld.global.u8 	%rs14, [%rd18+11];
	st.shared.u8 	[%r42+11], %rs14;
	ld.global.u8 	%rs15, [%rd18+12];
	st.shared.u8 	[%r42+12], %rs15;
	ld.global.u8 	%rs16, [%rd18+13];
	st.shared.u8 	[%r42+13], %rs16;
	ld.global.u8 	%rs17, [%rd18+14];
	st.shared.u8 	[%r42+14], %rs17;
	ld.global.u8 	%rs18, [%rd18+15];
	st.shared.u8 	[%r42+15], %rs18;
	add.s32 	%r712, %r712, 16;
	setp.ne.s32 	%p2, %r712, 256;
	@%p2 bra 	$L__BB3_2;
$L__BB3_3:
	bar.sync 	0;
	mov.u32 	%r5, %ctaid.x;
	mul.wide.u32 	%rd19, %r5, 4;
	add.s64 	%rd4, %rd1, %rd19;
	mov.b32 	%r713, 0;
	mov.u64 	%rd22, $str$1;
	mov.u64 	%rd29, $str$2;
$L__BB3_4:
	add.s32 	%r7, %r713, %r1;
	setp.eq.s32 	%p3, %r5, %r7;
	@%p3 bra 	$L__BB3_7;
	mov.b32 	%r44, 0;
	st.shared.u32 	[_ZZ11findClosestPKcPiS1_P9HistogramE5count], %r44;
	ld.global.u8 	%rs19, [%rd4];
	mul.wide.u32 	%rd20, %r7, 4;
	add.s64 	%rd21, %rd1, %rd20;
	ld.global.u8 	%rs21, [%rd21];
	min.u16 	%rs23, %rs19, %rs21;
	max.u16 	%rs24, %rs19, %rs21;
	sub.s16 	%rs25, %rs24, %rs23;
	cvt.u32.u16 	%r45, %rs25;
	ld.global.u8 	%rs26, [%rd4+1];
	ld.global.u8 	%rs28, [%rd21+1];
	min.u16 	%rs30, %rs26, %rs28;
	max.u16 	%rs31, %rs26, %rs28;
	sub.s16 	%rs32, %rs31, %rs30;
	cvt.u32.u16 	%r46, %rs32;
	add.s32 	%r47, %r46, %r45;
	ld.global.u8 	%rs33, [%rd4+3];
	ld.global.u8 	%rs35, [%rd21+3];
	min.u16 	%rs37, %rs33, %rs35;
	max.u16 	%rs38, %rs33, %rs35;
	sub.s16 	%rs39, %rs38, %rs37;
	cvt.u32.u16 	%r48, %rs39;
	add.s32 	%r49, %r47, %r48;
	ld.global.u8 	%rs40, [%rd4+2];
	ld.global.u8 	%rs42, [%rd21+2];
	min.u16 	%rs44, %rs40, %rs42;
	max.u16 	%rs45, %rs40, %rs42;
	sub.s16 	%rs46, %rs45, %rs44;
	cvt.u32.u16 	%r50, %rs46;
	add.s32 	%r51, %r49, %r50;
	setp.gt.u32 	%p4, %r51, 399;
	@%p4 bra 	$L__BB3_7;
	mov.u32 	%r52, _ZZ11findClosestPKcPiS1_P9HistogramE13samplesBuffer;
	ld.shared.u32 	%r53, [_ZZ11findClosestPKcPiS1_P9HistogramE13samplesBuffer+260];
	atom.shared.add.u32 	%r54, [_ZZ11findClosestPKcPiS1_P9HistogramE5count], 1;
	add.s32 	%r55, %r54, %r53;
	ld.shared.u32 	%r56, [_ZZ11findClosestPKcPiS1_P9HistogramE13samplesBuffer+256];
	add.s32 	%r57, %r55, %r56;
	shl.b32 	%r58, %r57, 2;
	and.b32  	%r59, %r58, 252;
	add.s32 	%r60, %r52, %r59;
	st.shared.u32 	[%r60], %r7;
$L__BB3_7:
	setp.ne.s32 	%p5, %r1, 0;
	bar.sync 	0;
	@%p5 bra 	$L__BB3_11;
	ld.shared.u32 	%r8, [_ZZ11findClosestPKcPiS1_P9HistogramE5count];
	ld.shared.u32 	%r714, [_ZZ11findClosestPKcPiS1_P9HistogramE13samplesBuffer+260];
	add.s32 	%r61, %r714, %r8;
	setp.lt.u32 	%p6, %r61, 65;
	@%p6 bra 	$L__BB3_10;
	cvta.global.u64 	%rd23, %rd22;
	{ // callseq 4, 0
	.param .b64 param0;
	st.param.b64 	[param0], %rd23;
	.param .b64 param1;
	st.param.b64 	[param1], 0;
	.param .b32 retval0;
	call.uni (retval0), 
	vprintf, 
	(
	param0, 
	param1
	);
	ld.param.b32 	%r62, [retval0];
	} // callseq 4
	ld.shared.u32 	%r714, [_ZZ11findClosestPKcPiS1_P9HistogramE13samplesBuffer+260];
$L__BB3_10:
	add.s32 	%r64, %r714, %r8;
	st.shared.u32 	[_ZZ11findClosestPKcPiS1_P9HistogramE13samplesBuffer+260], %r64;
$L__BB3_11:
	bar.sync 	0;
	ld.shared.u32 	%r65, [_ZZ11findClosestPKcPiS1_P9HistogramE13samplesBuffer+260];
	setp.lt.u32 	%p7, %r65, 32;
	@%p7 bra 	$L__BB3_24;
	mov.u32 	%r68, _ZZ11findClosestPKcPiS1_P9HistogramE13samplesBuffer;
	ld.shared.u32 	%r69, [_ZZ11findClosestPKcPiS1_P9HistogramE13samplesBuffer+256];
	add.s32 	%r70, %r69, %r1;
	shl.b32 	%r71, %r70, 2;
	and.b32  	%r72, %r71, 252;
	add.s32 	%r73, %r68, %r72;
	ld.shared.u32 	%r12, [%r73];
	shl.b32 	%r74, %r12, 8;
	cvt.s64.s32 	%rd5, %r74;
	mov.b32 	%r718, 0;
	st.local.u32 	[%rd3], %r718;
	mov.b32 	%r715, 1;
	st.local.u32 	[%rd3+4], %r715;
	mov.b32 	%r75, 2;
	st.local.u32 	[%rd3+8], %r75;
	mov.b32 	%r76, 3;
	st.local.u32 	[%rd3+12], %r76;
	mov.b32 	%r77, 4;
	st.local.u32 	[%rd3+16], %r77;
	mov.b32 	%r78, 5;
	st.local.u32 	[%rd3+20], %r78;
	mov.b32 	%r79, 6;
	st.local.u32 	[%rd3+24], %r79;
	mov.b32 	%r80, 7;
	st.local.u32 	[%rd3+28], %r80;
	mov.b32 	%r81, 8;
	st.local.u32 	[%rd3+32], %r81;
	mov.b32 	%r82, 9;
	st.local.u32 	[%rd3+36], %r82;
	mov.b32 	%r83, 10;
	st.local.u32 	[%rd3+40], %r83;
	mov.b32 	%r84, 11;
	st.local.u32 	[%rd3+44], %r84;
	mov.b32 	%r85, 12;
	st.local.u32 	[%rd3+48], %r85;
	mov.b32 	%r86, 13;
	st.local.u32 	[%rd3+52], %r86;
	mov.b32 	%r87, 14;
	st.local.u32 	[%rd3+56], %r87;
	mov.b32 	%r88, 15;
	st.local.u32 	[%rd3+60], %r88;
	mov.b32 	%r89, 16;
	st.local.u32 	[%rd3+64], %r89;
	mov.b32 	%r90, 17;
	st.local.u32 	[%rd3+68], %r90;
	mov.b32 	%r91, 18;
	st.local.u32 	[%rd3+72], %r91;
	mov.b32 	%r92, 19;
	st.local.u32 	[%rd3+76], %r92;
	mov.b32 	%r93, 20;
	st.local.u32 	[%rd3+80], %r93;
	mov.b32 	%r94, 21;
	st.local.u32 	[%rd3+84], %r94;
	mov.b32 	%r95, 22;
	st.local.u32 	[%rd3+88], %r95;
	mov.b32 	%r96, 23;
	st.local.u32 	[%rd3+92], %r96;
	mov.b32 	%r97, 24;
	st.local.u32 	[%rd3+96], %r97;
	mov.b32 	%r98, 25;
	st.local.u32 	[%rd3+100], %r98;
	mov.b32 	%r99, 26;
	st.local.u32 	[%rd3+104], %r99;
	mov.b32 	%r100, 27;
	st.local.u32 	[%rd3+108], %r100;
	mov.b32 	%r101, 28;
	st.local.u32 	[%rd3+112], %r101;
	mov.b32 	%r102, 29;
	st.local.u32 	[%rd3+116], %r102;
	mov.b32 	%r103, 30;
	st.local.u32 	[%rd3+120], %r103;
	mov.b32 	%r104, 31;
	st.local.u32 	[%rd3+124], %r104;
	mov.b32 	%r105, 32;
	st.local.u32 	[%rd3+128], %r105;
	mov.b32 	%r106, 33;
	st.local.u32 	[%rd3+132], %r106;
	mov.b32 	%r107, 34;
	st.local.u32 	[%rd3+136], %r107;
	mov.b32 	%r108, 35;
	st.local.u32 	[%rd3+140], %r108;
	mov.b32 	%r109, 36;
	st.local.u32 	[%rd3+144], %r109;
	mov.b32 	%r110, 37;
	st.local.u32 	[%rd3+148], %r110;
	mov.b32 	%r111, 38;
	st.local.u32 	[%rd3+152], %r111;
	mov.b32 	%r112, 39;
	st.local.u32 	[%rd3+156], %r112;
	mov.b32 	%r113, 40;
	st.local.u32 	[%rd3+160], %r113;
	mov.b32 	%r114, 41;
	st.local.u32 	[%rd3+164], %r114;
	mov.b32 	%r115, 42;
	st.local.u32 	[%rd3+168], %r115;
	mov.b32 	%r116, 43;
	st.local.u32 	[%rd3+172], %r116;
	mov.b32 	%r117, 44;
	st.local.u32 	[%rd3+176], %r117;
	mov.b32 	%r118, 45;
	st.local.u32 	[%rd3+180], %r118;
	mov.b32 	%r119, 46;
	st.local.u32 	[%rd3+184], %r119;
	mov.b32 	%r120, 47;
	st.local.u32 	[%rd3+188], %r120;
	mov.b32 	%r121, 48;
	st.local.u32 	[%rd3+192], %r121;
	mov.b32 	%r122, 49;
	st.local.u32 	[%rd3+196], %r122;
	mov.b32 	%r123, 50;
	st.local.u32 	[%rd3+200], %r123;
	mov.b32 	%r124, 51;
	st.local.u32 	[%rd3+204], %r124;
	mov.b32 	%r125, 52;
	st.local.u32 	[%rd3+208], %r125;
	mov.b32 	%r126, 53;
	st.local.u32 	[%rd3+212], %r126;
	mov.b32 	%r127, 54;
	st.local.u32 	[%rd3+216], %r127;
	mov.b32 	%r128, 55;
	st.local.u32 	[%rd3+220], %r128;
	mov.b32 	%r129, 56;
	st.local.u32 	[%rd3+224], %r129;
	mov.b32 	%r130, 57;
	st.local.u32 	[%rd3+228], %r130;
	mov.b32 	%r131, 58;
	st.local.u32 	[%rd3+232], %r131;
	mov.b32 	%r132, 59;
	st.local.u32 	[%rd3+236], %r132;
	mov.b32 	%r133, 60;
	st.local.u32 	[%rd3+240], %r133;
	mov.b32 	%r134, 61;
	st.local.u32 	[%rd3+244], %r134;
	mov.b32 	%r135, 62;
	st.local.u32 	[%rd3+248], %r135;
	mov.b32 	%r136, 63;
	st.local.u32 	[%rd3+252], %r136;
	mov.b32 	%r137, 64;
	st.local.u32 	[%rd3+256], %r137;
	mov.b32 	%r138, 65;
	st.local.u32 	[%rd3+260], %r138;
	mov.b32 	%r139, 66;
	st.local.u32 	[%rd3+264], %r139;
	mov.b32 	%r140, 67;
	st.local.u32 	[%rd3+268], %r140;
	mov.b32 	%r141, 68;
	st.local.u32 	[%rd3+272], %r141;
	mov.b32 	%r142, 69;
	st.local.u32 	[%rd3+276], %r142;
	mov.b32 	%r143, 70;
	st.local.u32 	[%rd3+280], %r143;
	mov.b32 	%r144, 71;
	st.local.u32 	[%rd3+284], %r144;
	mov.b32 	%r145, 72;
	st.local.u32 	[%rd3+288], %r145;
	mov.b32 	%r146, 73;
	st.local.u32 	[%rd3+292], %r146;
	mov.b32 	%r147, 74;
	st.local.u32 	[%rd3+296], %r147;
	mov.b32 	%r148, 75;
	st.local.u32 	[%rd3+300], %r148;
	mov.b32 	%r149, 76;
	st.local.u32 	[%rd3+304], %r149;
	mov.b32 	%r150, 77;
	st.local.u32 	[%rd3+308], %r150;
	mov.b32 	%r151, 78;
	st.local.u32 	[%rd3+312], %r151;
	mov.b32 	%r152, 79;
	st.local.u32 	[%rd3+316], %r152;
	mov.b32 	%r153, 80;
	st.local.u32 	[%rd3+320], %r153;
	mov.b32 	%r154, 81;
	st.local.u32 	[%rd3+324], %r154;
	mov.b32 	%r155, 82;
	st.local.u32 	[%rd3+328], %r155;
	mov.b32 	%r156, 83;
	st.local.u32 	[%rd3+332], %r156;
	mov.b32 	%r157, 84;
	st.local.u32 	[%rd3+336], %r157;
	mov.b32 	%r158, 85;
	st.local.u32 	[%rd3+340], %r158;
	mov.b32 	%r159, 86;
	st.local.u32 	[%rd3+344], %r159;
	mov.b32 	%r160, 87;
	st.local.u32 	[%rd3+348], %r160;
	mov.b32 	%r161, 88;
	st.local.u32 	[%rd3+352], %r161;
	mov.b32 	%r162, 89;
	st.local.u32 	[%rd3+356], %r162;
	mov.b32 	%r163, 90;
	st.local.u32 	[%rd3+360], %r163;
	mov.b32 	%r164, 91;
	st.local.u32 	[%rd3+364], %r164;
	mov.b32 	%r165, 92;
	st.local.u32 	[%rd3+368], %r165;
	mov.b32 	%r166, 93;
	st.local.u32 	[%rd3+372], %r166;
	mov.b32 	%r167, 94;
	st.local.u32 	[%rd3+376], %r167;
	mov.b32 	%r168, 95;
	st.local.u32 	[%rd3+380], %r168;
	mov.b32 	%r169, 96;
	st.local.u32 	[%rd3+384], %r169;
	mov.b32 	%r170, 97;
	st.local.u32 	[%rd3+388], %r170;
	mov.b32 	%r171, 98;
	st.local.u32 	[%rd3+392], %r171;
	mov.b32 	%r172, 99;
	st.local.u32 	[%rd3+396], %r172;
	mov.b32 	%r173, 100;
	st.local.u32 	[%rd3+400], %r173;
	mov.b32 	%r174, 101;
	st.local.u32 	[%rd3+404], %r174;
	mov.b32 	%r175, 102;
	st.local.u32 	[%rd3+408], %r175;
	mov.b32 	%r176, 103;
	st.local.u32 	[%rd3+412], %r176;
	mov.b32 	%r177, 104;
	st.local.u32 	[%rd3+416], %r177;
	mov.b32 	%r178, 105;
	st.local.u32 	[%rd3+420], %r178;
	mov.b32 	%r179, 106;
	st.local.u32 	[%rd3+424], %r179;
	mov.b32 	%r180, 107;
	st.local.u32 	[%rd3+428], %r180;
	mov.b32 	%r181, 108;
	st.local.u32 	[%rd3+432], %r181;
	mov.b32 	%r182, 109;
	st.local.u32 	[%rd3+436], %r182;
	mov.b32 	%r183, 110;
	st.local.u32 	[%rd3+440], %r183;
	mov.b32 	%r184, 111;
	st.local.u32 	[%rd3+444], %r184;
	mov.b32 	%r185, 112;
	st.local.u32 	[%rd3+448], %r185;
	mov.b32 	%r186, 113;
	st.local.u32 	[%rd3+452], %r186;
	mov.b32 	%r187, 114;
	st.local.u32 	[%rd3+456], %r187;
	mov.b32 	%r188, 115;
	st.local.u32 	[%rd3+460], %r188;
	mov.b32 	%r189, 116;
	st.local.u32 	[%rd3+464], %r189;
	mov.b32 	%r190, 117;
	st.local.u32 	[%rd3+468], %r190;
	mov.b32 	%r191, 118;
	st.local.u32 	[%rd3+472], %r191;
	mov.b32 	%r192, 119;
	st.local.u32 	[%rd3+476], %r192;
	mov.b32 	%r193, 120;
	st.local.u32 	[%rd3+480], %r193;
	mov.b32 	%r194, 121;
	st.local.u32 	[%rd3+484], %r194;
	mov.b32 	%r195, 122;
	st.local.u32 	[%rd3+488], %r195;
	mov.b32 	%r196, 123;
	st.local.u32 	[%rd3+492], %r196;
	mov.b32 	%r197, 124;
	st.local.u32 	[%rd3+496], %r197;
	mov.b32 	%r198, 125;
	st.local.u32 	[%rd3+500], %r198;
	mov.b32 	%r199, 126;
	st.local.u32 	[%rd3+504], %r199;
	mov.b32 	%r200, 127;
	st.local.u32 	[%rd3+508], %r200;
	mov.b32 	%r201, 128;
	st.local.u32 	[%rd3+512], %r201;
	mov.b32 	%r202, 129;
	st.local.u32 	[%rd3+516], %r202;
	mov.b32 	%r203, 130;
	st.local.u32 	[%rd3+520], %r203;
	mov.b32 	%r204, 131;
	st.local.u32 	[%rd3+524], %r204;
	mov.b32 	%r205, 132;
	st.local.u32 	[%rd3+528], %r205;
	mov.b32 	%r206, 133;
	st.local.u32 	[%rd3+532], %r206;
	mov.b32 	%r207, 134;
	st.local.u32 	[%rd3+536], %r207;
	mov.b32 	%r208, 135;
	st.local.u32 	[%rd3+540], %r208;
	mov.b32 	%r209, 136;
	st.local.u32 	[%rd3+544], %r209;
	mov.b32 	%r210, 137;
	st.local.u32 	[%rd3+548], %r210;
	mov.b32 	%r211, 138;
	st.local.u32 	[%rd3+552], %r211;
	mov.b32 	%r212, 139;
	st.local.u32 	[%rd3+556], %r212;
	mov.b32 	%r213, 140;
	st.local.u32 	[%rd3+560], %r213;
	mov.b32 	%r214, 141;
	st.local.u32 	[%rd3+564], %r214;
	mov.b32 	%r215, 142;
	st.local.u32 	[%rd3+568], %r215;
	mov.b32 	%r216, 143;
	st.local.u32 	[%rd3+572], %r216;
	mov.b32 	%r217, 144;
	st.local.u32 	[%rd3+576], %r217;
	mov.b32 	%r218, 145;
	st.local.u32 	[%rd3+580], %r218;
	mov.b32 	%r219, 146;
	st.local.u32 	[%rd3+584], %r219;
	mov.b32 	%r220, 147;
	st.local.u32 	[%rd3+588], %r220;
	mov.b32 	%r221, 148;
	st.local.u32 	[%rd3+592], %r221;
	mov.b32 	%r222, 149;
	st.local.u32 	[%rd3+596], %r222;
	mov.b32 	%r223, 150;
	st.local.u32 	[%rd3+600], %r223;
	mov.b32 	%r224, 151;
	st.local.u32 	[%rd3+604], %r224;
	mov.b32 	%r225, 152;
	st.local.u32 	[%rd3+608], %r225;
	mov.b32 	%r226, 153;
	st.local.u32 	[%rd3+612], %r226;
	mov.b32 	%r227, 154;
	st.local.u32 	[%rd3+616], %r227;
	mov.b32 	%r228, 155;
	st.local.u32 	[%rd3+620], %r228;
	mov.b32 	%r229, 156;
	st.local.u32 	[%rd3+624], %r229;
	mov.b32 	%r230, 157;
	st.local.u32 	[%rd3+628], %r230;
	mov.b32 	%r231, 158;
	st.local.u32 	[%rd3+632], %r231;
	mov.b32 	%r232, 159;
	st.local.u32 	[%rd3+636], %r232;
	mov.b32 	%r233, 160;
	st.local.u32 	[%rd3+640], %r233;
	mov.b32 	%r234, 161;
	st.local.u32 	[%rd3+644], %r234;
	mov.b32 	%r235, 162;
	st.local.u32 	[%rd3+648], %r235;
	mov.b32 	%r236, 163;
	st.local.u32 	[%rd3+652], %r236;
	mov.b32 	%r237, 164;
	st.local.u32 	[%rd3+656], %r237;
	mov.b32 	%r238, 165;
	st.local.u32 	[%rd3+660], %r238;
	mov.b32 	%r239, 166;
	st.local.u32 	[%rd3+664], %r239;
	mov.b32 	%r240, 167;
	st.local.u32 	[%rd3+668], %r240;
	mov.b32 	%r241, 168;
	st.local.u32 	[%rd3+672], %r241;
	mov.b32 	%r242, 169;
	st.local.u32 	[%rd3+676], %r242;
	mov.b32 	%r243, 170;
	st.local.u32 	[%rd3+680], %r243;
	mov.b32 	%r244, 171;
	st.local.u32 	[%rd3+684], %r244;
	mov.b32 	%r245, 172;
	st.local.u32 	[%rd3+688], %r245;
	mov.b32 	%r246, 173;
	st.local.u32 	[%rd3+692], %r246;
	mov.b32 	%r247, 174;
	st.local.u32 	[%rd3+696], %r247;
	mov.b32 	%r248, 175;
	st.local.u32 	[%rd3+700], %r248;
	mov.b32 	%r249, 176;
	st.local.u32 	[%rd3+704], %r249;
	mov.b32 	%r250, 177;
	st.local.u32 	[%rd3+708], %r250;
	mov.b32 	%r251, 178;
	st.local.u32 	[%rd3+712], %r251;
	mov.b32 	%r252, 179;
	st.local.u32 	[%rd3+716], %r252;
	mov.b32 	%r253, 180;
	st.local.u32 	[%rd3+720], %r253;
	mov.b32 	%r254, 181;
	st.local.u32 	[%rd3+724], %r254;
	mov.b32 	%r255, 182;
	st.local.u32 	[%rd3+728], %r255;
	mov.b32 	%r256, 183;
	st.local.u32 	[%rd3+732], %r256;
	mov.b32 	%r257, 184;
	st.local.u32 	[%rd3+736], %r257;
	mov.b32 	%r258, 185;
	st.local.u32 	[%rd3+740], %r258;
	mov.b32 	%r259, 186;
	st.local.u32 	[%rd3+744], %r259;
	mov.b32 	%r260, 187;
	st.local.u32 	[%rd3+748], %r260;
	mov.b32 	%r261, 188;
	st.local.u32 	[%rd3+752], %r261;
	mov.b32 	%r262, 189;
	st.local.u32 	[%rd3+756], %r262;
	mov.b32 	%r263, 190;
	st.local.u32 	[%rd3+760], %r263;
	mov.b32 	%r264, 191;
	st.local.u32 	[%rd3+764], %r264;
	mov.b32 	%r265, 192;
	st.local.u32 	[%rd3+768], %r265;
	mov.b32 	%r266, 193;
	st.local.u32 	[%rd3+772], %r266;
	mov.b32 	%r267, 194;
	st.local.u32 	[%rd3+776], %r267;
	mov.b32 	%r268, 195;
	st.local.u32 	[%rd3+780], %r268;
	mov.b32 	%r269, 196;
	st.local.u32 	[%rd3+784], %r269;
	mov.b32 	%r270, 197;
	st.local.u32 	[%rd3+788], %r270;
	mov.b32 	%r271, 198;
	st.local.u32 	[%rd3+792], %r271;
	mov.b32 	%r272, 199;
	st.local.u32 	[%rd3+796], %r272;
	mov.b32 	%r273, 200;
	st.local.u32 	[%rd3+800], %r273;
	mov.b32 	%r274, 201;
	st.local.u32 	[%rd3+804], %r274;
	mov.b32 	%r275, 202;
	st.local.u32 	[%rd3+808], %r275;
	mov.b32 	%r276, 203;
	st.local.u32 	[%rd3+812], %r276;
	mov.b32 	%r277, 204;
	st.local.u32 	[%rd3+816], %r277;
	mov.b32 	%r278, 205;
	st.local.u32 	[%rd3+820], %r278;
	mov.b32 	%r279, 206;
	st.local.u32 	[%rd3+824], %r279;
	mov.b32 	%r280, 207;
	st.local.u32 	[%rd3+828], %r280;
	mov.b32 	%r281, 208;
	st.local.u32 	[%rd3+832], %r281;
	mov.b32 	%r282, 209;
	st.local.u32 	[%rd3+836], %r282;
	mov.b32 	%r283, 210;
	st.local.u32 	[%rd3+840], %r283;
	mov.b32 	%r284, 211;
	st.local.u32 	[%rd3+844], %r284;
	mov.b32 	%r285, 212;
	st.local.u32 	[%rd3+848], %r285;
	mov.b32 	%r286, 213;
	st.local.u32 	[%rd3+852], %r286;
	mov.b32 	%r287, 214;
	st.local.u32 	[%rd3+856], %r287;
	mov.b32 	%r288, 215;
	st.local.u32 	[%rd3+860], %r288;
	mov.b32 	%r289, 216;
	st.local.u32 	[%rd3+864], %r289;
	mov.b32 	%r290, 217;
	st.local.u32 	[%rd3+868], %r290;
	mov.b32 	%r291, 218;
	st.local.u32 	[%rd3+872], %r291;
	mov.b32 	%r292, 219;
	st.local.u32 	[%rd3+876], %r292;
	mov.b32 	%r293, 220;
	st.local.u32 	[%rd3+880], %r293;
	mov.b32 	%r294, 221;
	st.local.u32 	[%rd3+884], %r294;
	mov.b32 	%r295, 222;
	st.local.u32 	[%rd3+888], %r295;
	mov.b32 	%r296, 223;
	st.local.u32 	[%rd3+892], %r296;
	mov.b32 	%r297, 224;
	st.local.u32 	[%rd3+896], %r297;
	mov.b32 	%r298, 225;
	st.local.u32 	[%rd3+900], %r298;
	mov.b32 	%r299, 226;
	st.local.u32 	[%rd3+904], %r299;
	mov.b32 	%r300, 227;
	st.local.u32 	[%rd3+908], %r300;
	mov.b32 	%r301, 228;
	st.local.u32 	[%rd3+912], %r301;
	mov.b32 	%r302, 229;
	st.local.u32 	[%rd3+916], %r302;
	mov.b32 	%r303, 230;
	st.local.u32 	[%rd3+920], %r303;
	mov.b32 	%r304, 231;
	st.local.u32 	[%rd3+924], %r304;
	mov.b32 	%r305, 232;
	st.local.u32 	[%rd3+928], %r305;
	mov.b32 	%r306, 233;
	st.local.u32 	[%rd3+932], %r306;
	mov.b32 	%r307, 234;
	st.local.u32 	[%rd3+936], %r307;
	mov.b32 	%r308, 235;
	st.local.u32 	[%rd3+940], %r308;
	mov.b32 	%r309, 236;
	st.local.u32 	[%rd3+944], %r309;
	mov.b32 	%r310, 237;
	st.local.u32 	[%rd3+948], %r310;
	mov.b32 	%r311, 238;
	st.local.u32 	[%rd3+952], %r311;
	mov.b32 	%r312, 239;
	st.local.u32 	[%rd3+956], %r312;
	mov.b32 	%r313, 240;
	st.local.u32 	[%rd3+960], %r313;
	mov.b32 	%r314, 241;
	st.local.u32 	[%rd3+964], %r314;
	mov.b32 	%r315, 242;
	st.local.u32 	[%rd3+968], %r315;
	mov.b32 	%r316, 243;
	st.local.u32 	[%rd3+972], %r316;
	mov.b32 	%r317, 244;
	st.local.u32 	[%rd3+976], %r317;
	mov.b32 	%r318, 245;
	st.local.u32 	[%rd3+980], %r318;
	mov.b32 	%r319, 246;
	st.local.u32 	[%rd3+984], %r319;
	mov.b32 	%r320, 247;
	st.local.u32 	[%rd3+988], %r320;
	mov.b32 	%r321, 248;
	st.local.u32 	[%rd3+992], %r321;
	mov.b32 	%r322, 249;
	st.local.u32 	[%rd3+996], %r322;
	mov.b32 	%r323, 250;
	st.local.u32 	[%rd3+1000], %r323;
	mov.b32 	%r324, 251;
	st.local.u32 	[%rd3+1004], %r324;
	mov.b32 	%r325, 252;
	st.local.u32 	[%rd3+1008], %r325;
	mov.b32 	%r326, 253;
	st.local.u32 	[%rd3+1012], %r326;
	mov.b32 	%r327, 254;
	st.local.u32 	[%rd3+1016], %r327;
	mov.b32 	%r328, 255;
	st.local.u32 	[%rd3+1020], %r328;
	mov.b32 	%r329, 256;
	st.local.u32 	[%rd3+1024], %r329;
$L__BB3_13:
	mov.u32 	%r14, %r715;
	st.local.u32 	[%rd3], %r14;
	mov.u32 	%r331, _ZZ11findClosestPKcPiS1_P9HistogramE4read;
	add.s32 	%r332, %r331, %r14;
	ld.shared.u8 	%rs1, [%r332+-1];
	mov.b32 	%r717, 1;
$L__BB3_14:
	cvt.u64.u32 	%rd24, %r717;
	add.s64 	%rd25, %rd24, %rd5;
	add.s64 	%rd26, %rd2, %rd25;
	ld.global.u8 	%rs47, [%rd26+-1];
	setp.ne.s16 	%p8, %rs1, %rs47;
	selp.u32 	%r333, 1, 0, %p8;
	add.s32 	%r334, %r718, %r333;
	mul.wide.u32 	%rd27, %r717, 4;
	add.s64 	%rd28, %rd3, %rd27;
	ld.local.u32 	%r335, [%rd28];
	ld.local.u32 	%r336, [%rd28+-4];
	min.s32 	%r337, %r335, %r336;
	add.s32 	%r338, %r337, 1;
	min.s32 	%r339, %r334, %r338;
	st.local.u32 	[%rd28], %r339;
	ld.global.u8 	%rs49, [%rd26];
	setp.ne.s16 	%p9, %rs1, %rs49;
	selp.u32 	%r340, 1, 0, %p9;
	add.s32 	%r341, %r335, %r340;
	ld.local.u32 	%r342, [%rd28+4];
	min.s32 	%r343, %r342, %r339;
	add.s32 	%r344, %r343, 1;
	min.s32 	%r345, %r341, %r344;
	st.local.u32 	[%rd28+4], %r345;
	ld.global.u8 	%rs50, [%rd26+1];
	setp.ne.s16 	%p10, %rs1, %rs50;
	selp.u32 	%r346, 1, 0, %p10;
	add.s32 	%r347, %r342, %r346;
	ld.local.u32 	%r348, [%rd28+8];
	min.s32 	%r349, %r348, %r345;
	add.s32 	%r350, %r349, 1;
	min.s32 	%r351, %r347, %r350;
	st.local.u32 	[%rd28+8], %r351;
	ld.global.u8 	%rs51, [%rd26+2];
	setp.ne.s16 	%p11, %rs1, %rs51;
	selp.u32 	%r352, 1, 0, %p11;
	add.s32 	%r353, %r348, %r352;
	ld.local.u32 	%r354, [%rd28+12];
	min.s32 	%r355, %r354, %r351;
	add.s32 	%r356, %r355, 1;
	min.s32 	%r357, %r353, %r356;
	st.local.u32 	[%rd28+12], %r357;
	ld.global.u8 	%rs52, [%rd26+3];
	setp.ne.s16 	%p12, %rs1, %rs52;
	selp.u32 	%r358, 1, 0, %p12;
	add.s32 	%r359, %r354, %r358;
	ld.local.u32 	%r360, [%rd28+16];
	min.s32 	%r361, %r360, %r357;
	add.s32 	%r362, %r361, 1;
	min.s32 	%r363, %r359, %r362;
	st.local.u32 	[%rd28+16], %r363;
	ld.global.u8 	%rs53, [%rd26+4];
	setp.ne.s16 	%p13, %rs1, %rs53;
	selp.u32 	%r364, 1, 0, %p13;
	add.s32 	%r365, %r360, %r364;
	ld.local.u32 	%r366, [%rd28+20];
	min.s32 	%r367, %r366, %r363;
	add.s32 	%r368, %r367, 1;
	min.s32 	%r369, %r365, %r368;
	st.local.u32 	[%rd28+20], %r369;
	ld.global.u8 	%rs54, [%rd26+5];
	setp.ne.s16 	%p14, %rs1, %rs54;
	selp.u32 	%r370, 1, 0, %p14;
	add.s32 	%r371, %r366, %r370;
	ld.local.u32 	%r372, [%rd28+24];
	min.s32 	%r373, %r372, %r369;
	add.s32 	%r374, %r373, 1;
	min.s32 	%r375, %r371, %r374;
	st.local.u32 	[%rd28+24], %r375;
	ld.global.u8 	%rs55, [%rd26+6];
	setp.ne.s16 	%p15, %rs1, %rs55;
	selp.u32 	%r376, 1, 0, %p15;
	add.s32 	%r377, %r372, %r376;
	ld.local.u32 	%r718, [%rd28+28];
	min.s32 	%r378, %r718, %r375;
	add.s32 	%r379, %r378, 1;
	min.s32 	%r380, %r377, %r379;
	st.local.u32 	[%rd28+28], %r380;
	add.s32 	%r717, %r717, 8;
	setp.ne.s32 	%p16, %r717, 257;
	@%p16 bra 	$L__BB3_14;
	add.s32 	%r715, %r14, 1;
	setp.ne.s32 	%p17, %r715, 257;
	mov.u32 	%r718, %r14;
	@%p17 bra 	$L__BB3_13;
	ld.local.u32 	%r20, [%rd3+1024];
	ld.shared.u32 	%r381, [_ZZ11findClosestPKcPiS1_P9HistogramE12min_distance];
	setp.ge.s32 	%p18, %r20, %r381;
	@%p18 bra 	$L__BB3_19;
	atom.shared.min.s32 	%r382, [_ZZ11findClosestPKcPiS1_P9HistogramE12min_distance], %r20;
	setp.ge.s32 	%p19, %r20, %r382;
	ld.shared.u32 	%r383, [_ZZ11findClosestPKcPiS1_P9HistogramE12min_distance];
	setp.ne.s32 	%p20, %r20, %r383;
	or.pred  	%p21, %p19, %p20;
	@%p21 bra 	$L__BB3_19;
	st.shared.u32 	[_ZZ11findClosestPKcPiS1_P9HistogramE6minIdx], %r12;
$L__BB3_19:
	setp.ne.s32 	%p22, %r1, 0;
	bar.sync 	0;
	@%p22 bra 	$L__BB3_23;
	ld.shared.u32 	%r385, [_ZZ11findClosestPKcPiS1_P9HistogramE13samplesBuffer+256];
	and.b32  	%r386, %r385, 63;
	xor.b32  	%r387, %r386, 32;
	st.shared.u32 	[_ZZ11findClosestPKcPiS1_P9HistogramE13samplesBuffer+256], %r387;
	ld.shared.u32 	%r719, [_ZZ11findClosestPKcPiS1_P9HistogramE13samplesBuffer+260];
	setp.gt.u32 	%p23, %r719, 31;
	@%p23 bra 	$L__BB3_22;
	cvta.global.u64 	%rd30, %rd29;
	{ // callseq 5, 0
	.param .b64 param0;
	st.param.b64 	[param0], %rd30;
	.param .b64 param1;
	st.param.b64 	[param1], 0;
	.param .b32 retval0;
	call.uni (retval0), 
	vprintf, 
	(
	param0, 
	param1
	);
	ld.param.b32 	%r388, [retval0];
	} // callseq 5
	ld.shared.u32 	%r719, [_ZZ11findClosestPKcPiS1_P9HistogramE13samplesBuffer+260];
$L__BB3_22:
	add.s32 	%r390, %r719, -32;
	st.shared.u32 	[_ZZ11findClosestPKcPiS1_P9HistogramE13samplesBuffer+260], %r390;
$L__BB3_23:
	bar.sync 	0;
$L__BB3_24:
	add.s32 	%r24, %r713, 32;
	setp.lt.u32 	%p24, %r713, 224;
	mov.u32 	%r713, %r24;
	@%p24 bra 	$L__BB3_4;
	ld.shared.u32 	%r25, [_ZZ11findClosestPKcPiS1_P9HistogramE13samplesBuffer+260];
	setp.eq.s32 	%p25, %r25, 0;
	@%p25 bra 	$L__BB3_35;
	setp.ge.u32 	%p26, %r1, %r25;
	@%p26 bra 	$L__BB3_34;
	mov.u32 	%r393, _ZZ11findClosestPKcPiS1_P9HistogramE13samplesBuffer;
	ld.shared.u32 	%r394, [_ZZ11findClosestPKcPiS1_P9HistogramE13samplesBuffer+256];
	add.s32 	%r395, %r394, %r1;
	shl.b32 	%r396, %r395, 2;
	and.b32  	%r397, %r396, 252;
	add.s32 	%r398, %r393, %r397;
	ld.shared.u32 	%r26, [%r398];
	shl.b32 	%r399, %r26, 8;
	cvt.s64.s32 	%rd31, %r399;
	mov.b32 	%r723, 0;
	st.local.u32 	[%rd3], %r723;
	mov.b32 	%r720, 1;
	st.local.u32 	[%rd3+4], %r720;
	mov.b32 	%r400, 2;
	st.local.u32 	[%rd3+8], %r400;
	mov.b32 	%r401, 3;
	st.local.u32 	[%rd3+12], %r401;
	add.s64 	%rd7, %rd3, 16;
	mov.b32 	%r402, 4;
	st.local.u32 	[%rd3+16], %r402;
	mov.b32 	%r403, 5;
	st.local.u32 	[%rd3+20], %r403;
	mov.b32 	%r404, 6;
	st.local.u32 	[%rd3+24], %r404;
	mov.b32 	%r405, 7;
	st.local.u32 	[%rd3+28], %r405;
	mov.b32 	%r406, 8;
	st.local.u32 	[%rd3+32], %r406;
	mov.b32 	%r407, 9;
	st.local.u32 	[%rd3+36], %r407;
	mov.b32 	%r408, 10;
	st.local.u32 	[%rd3+40], %r408;
	mov.b32 	%r409, 11;
	st.local.u32 	[%rd3+44], %r409;
	mov.b32 	%r410, 12;
	st.local.u32 	[%rd3+48], %r410;
	mov.b32 	%r411, 13;
	st.local.u32 	[%rd3+52], %r411;
	mov.b32 	%r412, 14;
	st.local.u32 	[%rd3+56], %r412;
	mov.b32 	%r413, 15;
	st.local.u32 	[%rd3+60], %r413;
	mov.b32 	%r414, 16;
	st.local.u32 	[%rd3+64], %r414;
	mov.b32 	%r415, 17;
	st.local.u32 	[%rd3+68], %r415;
	mov.b32 	%r416, 18;
	st.local.u32 	[%rd3+72], %r416;
	mov.b32 	%r417, 19;
	st.local.u32 	[%rd3+76], %r417;
	mov.b32 	%r418, 20;
	st.local.u32 	[%rd3+80], %r418;
	mov.b32 	%r419, 21;
	st.local.u32 	[%rd3+84], %r419;
	mov.b32 	%r420, 22;
	st.local.u32 	[%rd3+88], %r420;
	mov.b32 	%r421, 23;
	st.local.u32 	[%rd3+92], %r421;
	mov.b32 	%r422, 24;
	st.local.u32 	[%rd3+96], %r422;
	mov.b32 	%r423, 25;
	st.local.u32 	[%rd3+100], %r423;
	mov.b32 	%r424, 26;
	st.local.u32 	[%rd3+104], %r424;
	mov.b32 	%r425, 27;
	st.local.u32 	[%rd3+108], %r425;
	mov.b32 	%r426, 28;
	st.local.u32 	[%rd3+112], %r426;
	mov.b32 	%r427, 29;
	st.local.u32 	[%rd3+116], %r427;
	mov.b32 	%r428, 30;
	st.local.u32 	[%rd3+120], %r428;
	mov.b32 	%r429, 31;
	st.local.u32 	[%rd3+124], %r429;
	mov.b32 	%r430, 32;
	st.local.u32 	[%rd3+128], %r430;
	mov.b32 	%r431, 33;
	st.local.u32 	[%rd3+132], %r431;
	mov.b32 	%r432, 34;
	st.local.u32 	[%rd3+136], %r432;
	mov.b32 	%r433, 35;
	st.local.u32 	[%rd3+140], %r433;
	mov.b32 	%r434, 36;
	st.local.u32 	[%rd3+144], %r434;
	mov.b32 	%r435, 37;
	st.local.u32 	[%rd3+148], %r435;
	mov.b32 	%r436, 38;
	st.local.u32 	[%rd3+152], %r436;
	mov.b32 	%r437, 39;
	st.local.u32 	[%rd3+156], %r437;
	mov.b32 	%r438, 40;
	st.local.u32 	[%rd3+160], %r438;
	mov.b32 	%r439, 41;
	st.local.u32 	[%rd3+164], %r439;
	mov.b32 	%r440, 42;
	st.local.u32 	[%rd3+168], %r440;
	mov.b32 	%r441, 43;
	st.local.u32 	[%rd3+172], %r441;
	mov.b32 	%r442, 44;
	st.local.u32 	[%rd3+176], %r442;
	mov.b32 	%r443, 45;
	st.local.u32 	[%rd3+180], %r443;
	mov.b32 	%r444, 46;
	st.local.u32 	[%rd3+184], %r444;
	mov.b32 	%r445, 47;
	st.local.u32 	[%rd3+188], %r445;
	mov.b32 	%r446, 48;
	st.local.u32 	[%rd3+192], %r446;
	mov.b32 	%r447, 49;
	st.local.u32 	[%rd3+196], %r447;
	mov.b32 	%r448, 50;
	st.local.u32 	[%rd3+200], %r448;
	mov.b32 	%r449, 51;
	st.local.u32 	[%rd3+204], %r449;
	mov.b32 	%r450, 52;
	st.local.u32 	[%rd3+208], %r450;
	mov.b32 	%r451, 53;
	st.local.u32 	[%rd3+212], %r451;
	mov.b32 	%r452, 54;
	st.local.u32 	[%rd3+216], %r452;
	mov.b32 	%r453, 55;
	st.local.u32 	[%rd3+220], %r453;
	mov.b32 	%r454, 56;
	st.local.u32 	[%rd3+224], %r454;
	mov.b32 	%r455, 57;
	st.local.u32 	[%rd3+228], %r455;
	mov.b32 	%r456, 58;
	st.local.u32 	[%rd3+232], %r456;
	mov.b32 	%r457, 59;
	st.local.u32 	[%rd3+236], %r457;
	mov.b32 	%r458, 60;
	st.local.u32 	[%rd3+240], %r458;
	mov.b32 	%r459, 61;
	st.local.u32 	[%rd3+244], %r459;
	mov.b32 	%r460, 62;
	st.local.u32 	[%rd3+248], %r460;
	mov.b32 	%r461, 63;
	st.local.u32 	[%rd3+252], %r461;
	mov.b32 	%r462, 64;
	st.local.u32 	[%rd3+256], %r462;
	mov.b32 	%r463, 65;
	st.local.u32 	[%rd3+260], %r463;
	mov.b32 	%r464, 66;
	st.local.u32 	[%rd3+264], %r464;
	mov.b32 	%r465, 67;
	st.local.u32 	[%rd3+268], %r465;
	mov.b32 	%r466, 68;
	st.local.u32 	[%rd3+272], %r466;
	mov.b32 	%r467, 69;
	st.local.u32 	[%rd3+276], %r467;
	mov.b32 	%r468, 70;
	st.local.u32 	[%rd3+280], %r468;
	mov.b32 	%r469, 71;
	st.local.u32 	[%rd3+284], %r469;
	mov.b32 	%r470, 72;
	st.local.u32 	[%rd3+288], %r470;
	mov.b32 	%r471, 73;
	st.local.u32 	[%rd3+292], %r471;
	mov.b32 	%r472, 74;
	st.local.u32 	[%rd3+296], %r472;
	mov.b32 	%r473, 75;
	st.local.u32 	[%rd3+300], %r473;
	mov.b32 	%r474, 76;
	st.local.u32 	[%rd3+304], %r474;
	mov.b32 	%r475, 77;
	st.local.u32 	[%rd3+308], %r475;
	mov.b32 	%r476, 78;
	st.local.u32 	[%rd3+312], %r476;
	mov.b32 	%r477, 79;
	st.local.u32 	[%rd3+316], %r477;
	mov.b32 	%r478, 80;
	st.local.u32 	[%rd3+320], %r478;
	mov.b32 	%r479, 81;
	st.local.u32 	[%rd3+324], %r479;
	mov.b32 	%r480, 82;
	st.local.u32 	[%rd3+328], %r480;
	mov.b32 	%r481, 83;
	st.local.u32 	[%rd3+332], %r481;
	mov.b32 	%r482, 84;
	st.local.u32 	[%rd3+336], %r482;
	mov.b32 	%r483, 85;
	st.local.u32 	[%rd3+340], %r483;
	mov.b32 	%r484, 86;
	st.local.u32 	[%rd3+344], %r484;
	mov.b32 	%r485, 87;
	st.local.u32 	[%rd3+348], %r485;
	mov.b32 	%r486, 88;
	st.local.u32 	[%rd3+352], %r486;
	mov.b32 	%r487, 89;
	st.local.u32 	[%rd3+356], %r487;
	mov.b32 	%r488, 90;
	st.local.u32 	[%rd3+360], %r488;
	mov.b32 	%r489, 91;
	st.local.u32 	[%rd3+364], %r489;
	mov.b32 	%r490, 92;
	st.local.u32 	[%rd3+368], %r490;
	mov.b32 	%r491, 93;
	st.local.u32 	[%rd3+372], %r491;
	mov.b32 	%r492, 94;
	st.local.u32 	[%rd3+376], %r492;
	mov.b32 	%r493, 95;
	st.local.u32 	[%rd3+380], %r493;
	mov.b32 	%r494, 96;
	st.local.u32 	[%rd3+384], %r494;
	mov.b32 	%r495, 97;
	st.local.u32 	[%rd3+388], %r495;
	mov.b32 	%r496, 98;
	st.local.u32 	[%rd3+392], %r496;
	mov.b32 	%r497, 99;
	st.local.u32 	[%rd3+396], %r497;
	mov.b32 	%r498, 100;
	st.local.u32 	[%rd3+400], %r498;
	mov.b32 	%r499, 101;
	st.local.u32 	[%rd3+404], %r499;
	mov.b32 	%r500, 102;
	st.local.u32 	[%rd3+408], %r500;
	mov.b32 	%r501, 103;
	st.local.u32 	[%rd3+412], %r501;
	mov.b32 	%r502, 104;
	st.local.u32 	[%rd3+416], %r502;
	mov.b32 	%r503, 105;
	st.local.u32 	[%rd3+420], %r503;
	mov.b32 	%r504, 106;
	st.local.u32 	[%rd3+424], %r504;
	mov.b32 	%r505, 107;
	st.local.u32 	[%rd3+428], %r505;
	mov.b32 	%r506, 108;
	st.local.u32 	[%rd3+432], %r506;
	mov.b32 	%r507, 109;
	st.local.u32 	[%rd3+436], %r507;
	mov.b32 	%r508, 110;
	st.local.u32 	[%rd3+440], %r508;
	mov.b32 	%r509, 111;
	st.local.u32 	[%rd3+444], %r509;
	mov.b32 	%r510, 112;
	st.local.u32 	[%rd3+448], %r510;
	mov.b32 	%r511, 113;
	st.local.u32 	[%rd3+452], %r511;
	mov.b32 	%r512, 114;
	st.local.u32 	[%rd3+456], %r512;
	mov.b32 	%r513, 115;
	st.local.u32 	[%rd3+460], %r513;
	mov.b32 	%r514, 116;
	st.local.u32 	[%rd3+464], %r514;
	mov.b32 	%r515, 117;
	st.local.u32 	[%rd3+468], %r515;
	mov.b32 	%r516, 118;
	st.local.u32 	[%rd3+472], %r516;
	mov.b32 	%r517, 119;
	st.local.u32 	[%rd3+476], %r517;
	mov.b32 	%r518, 120;
	st.local.u32 	[%rd3+480], %r518;
	mov.b32 	%r519, 121;
	st.local.u32 	[%rd3+484], %r519;
	mov.b32 	%r520, 122;
	st.local.u32 	[%rd3+488], %r520;
	mov.b32 	%r521, 123;
	st.local.u32 	[%rd3+492], %r521;
	mov.b32 	%r522, 124;
	st.local.u32 	[%rd3+496], %r522;
	mov.b32 	%r523, 125;
	st.local.u32 	[%rd3+500], %r523;
	mov.b32 	%r524, 126;
	st.local.u32 	[%rd3+504], %r524;
	mov.b32 	%r525, 127;
	st.local.u32 	[%rd3+508], %r525;
	mov.b32 	%r526, 128;
	st.local.u32 	[%rd3+512], %r526;
	mov.b32 	%r527, 129;
	st.local.u32 	[%rd3+516], %r527;
	mov.b32 	%r528, 130;
	st.local.u32 	[%rd3+520], %r528;
	mov.b32 	%r529, 131;
	st.local.u32 	[%rd3+524], %r529;
	mov.b32 	%r530, 132;
	st.local.u32 	[%rd3+528], %r530;
	mov.b32 	%r531, 133;
	st.local.u32 	[%rd3+532], %r531;
	mov.b32 	%r532, 134;
	st.local.u32 	[%rd3+536], %r532;
	mov.b32 	%r533, 135;
	st.local.u32 	[%rd3+540], %r533;
	mov.b32 	%r534, 136;
	st.local.u32 	[%rd3+544], %r534;
	mov.b32 	%r535, 137;
	st.local.u32 	[%rd3+548], %r535;
	mov.b32 	%r536, 138;
	st.local.u32 	[%rd3+552], %r536;
	mov.b32 	%r537, 139;
	st.local.u32 	[%rd3+556], %r537;
	mov.b32 	%r538, 140;
	st.local.u32 	[%rd3+560], %r538;
	mov.b32 	%r539, 141;
	st.local.u32 	[%rd3+564], %r539;
	mov.b32 	%r540, 142;
	st.local.u32 	[%rd3+568], %r540;
	mov.b32 	%r541, 143;
	st.local.u32 	[%rd3+572], %r541;
	mov.b32 	%r542, 144;
	st.local.u32 	[%rd3+576], %r542;
	mov.b32 	%r543, 145;
	st.local.u32 	[%rd3+580], %r543;
	mov.b32 	%r544, 146;
	st.local.u32 	[%rd3+584], %r544;
	mov.b32 	%r545, 147;
	st.local.u32 	[%rd3+588], %r545;
	mov.b32 	%r546, 148;
	st.local.u32 	[%rd3+592], %r546;
	mov.b32 	%r547, 149;
	st.local.u32 	[%rd3+596], %r547;
	mov.b32 	%r548, 150;
	st.local.u32 	[%rd3+600], %r548;
	mov.b32 	%r549, 151;
	st.local.u32 	[%rd3+604], %r549;
	mov.b32 	%r550, 152;
	st.local.u32 	[%rd3+608], %r550;
	mov.b32 	%r551, 153;
	st.local.u32 	[%rd3+612], %r551;
	mov.b32 	%r552, 154;
	st.local.u32 	[%rd3+616], %r552;
	mov.b32 	%r553, 155;
	st.local.u32 	[%rd3+620], %r553;
	mov.b32 	%r554, 156;
	st.local.u32 	[%rd3+624], %r554;
	mov.b32 	%r555, 157;
	st.local.u32 	[%rd3+628], %r555;
	mov.b32 	%r556, 158;
	st.local.u32 	[%rd3+632], %r556;
	mov.b32 	%r557, 159;
	st.local.u32 	[%rd3+636], %r557;
	mov.b32 	%r558, 160;
	st.local.u32 	[%rd3+640], %r558;
	mov.b32 	%r559, 161;
	st.local.u32 	[%rd3+644], %r559;
	mov.b32 	%r560, 162;
	st.local.u32 	[%rd3+648], %r560;
	mov.b32 	%r561, 163;
	st.local.u32 	[%rd3+652], %r561;
	mov.b32 	%r562, 164;
	st.local.u32 	[%rd3+656], %r562;
	mov.b32 	%r563, 165;
	st.local.u32 	[%rd3+660], %r563;
	mov.b32 	%r564, 166;
	st.local.u32 	[%rd3+664], %r564;
	mov.b32 	%r565, 167;
	st.local.u32 	[%rd3+668], %r565;
	mov.b32 	%r566, 168;
	st.local.u32 	[%rd3+672], %r566;
	mov.b32 	%r567, 169;
	st.local.u32 	[%rd3+676], %r567;
	mov.b32 	%r568, 170;
	st.local.u32 	[%rd3+680], %r568;
	mov.b32 	%r569, 171;
	st.local.u32 	[%rd3+684], %r569;
	mov.b32 	%r570, 172;
	st.local.u32 	[%rd3+688], %r570;
	mov.b32 	%r571, 173;
	st.local.u32 	[%rd3+692], %r571;
	mov.b32 	%r572, 174;
	st.local.u32 	[%rd3+696], %r572;
	mov.b32 	%r573, 175;
	st.local.u32 	[%rd3+700], %r573;
	mov.b32 	%r574, 176;
	st.local.u32 	[%rd3+704], %r574;
	mov.b32 	%r575, 177;
	st.local.u32 	[%rd3+708], %r575;
	mov.b32 	%r576, 178;
	st.local.u32 	[%rd3+712], %r576;
	mov.b32 	%r577, 179;
	st.local.u32 	[%rd3+716], %r577;
	mov.b32 	%r578, 180;
	st.local.u32 	[%rd3+720], %r578;
	mov.b32 	%r579, 181;
	st.local.u32 	[%rd3+724], %r579;
	mov.b32 	%r580, 182;
	st.local.u32 	[%rd3+728], %r580;
	mov.b32 	%r581, 183;
	st.local.u32 	[%rd3+732], %r581;
	mov.b32 	%r582, 184;
	st.local.u32 	[%rd3+736], %r582;
	mov.b32 	%r583, 185;
	st.local.u32 	[%rd3+740], %r583;
	mov.b32 	%r584, 186;
	st.local.u32 	[%rd3+744], %r584;
	mov.b32 	%r585, 187;
	st.local.u32 	[%rd3+748], %r585;
	mov.b32 	%r586, 188;
	st.local.u32 	[%rd3+752], %r586;
	mov.b32 	%r587, 189;
	st.local.u32 	[%rd3+756], %r587;
	mov.b32 	%r588, 190;
	st.local.u32 	[%rd3+760], %r588;
	mov.b32 	%r589, 191;
	st.local.u32 	[%rd3+764], %r589;
	mov.b32 	%r590, 192;
	st.local.u32 	[%rd3+768], %r590;
	mov.b32 	%r591, 193;
	st.local.u32 	[%rd3+772], %r591;
	mov.b32 	%r592, 194;
	st.local.u32 	[%rd3+776], %r592;
	mov.b32 	%r593, 195;
	st.local.u32 	[%rd3+780], %r593;
	mov.b32 	%r594, 196;
	st.local.u32 	[%rd3+784], %r594;
	mov.b32 	%r595, 197;
	st.local.u32 	[%rd3+788], %r595;
	mov.b32 	%r596, 198;
	st.local.u32 	[%rd3+792], %r596;
	mov.b32 	%r597, 199;
	st.local.u32 	[%rd3+796], %r597;
	mov.b32 	%r598, 200;
	st.local.u32 	[%rd3+800], %r598;
	mov.b32 	%r599, 201;
	st.local.u32 	[%rd3+804], %r599;
	mov.b32 	%r600, 202;
	st.local.u32 	[%rd3+808], %r600;
	mov.b32 	%r601, 203;
	st.local.u32 	[%rd3+812], %r601;
	mov.b32 	%r602, 204;
	st.local.u32 	[%rd3+816], %r602;
	mov.b32 	%r603, 205;
	st.local.u32 	[%rd3+820], %r603;
	mov.b32 	%r604, 206;
	st.local.u32 	[%rd3+824], %r604;
	mov.b32 	%r605, 207;
	st.local.u32 	[%rd3+828], %r605;
	mov.b32 	%r606, 208;
	st.local.u32 	[%rd3+832], %r606;
	mov.b32 	%r607, 209;
	st.local.u32 	[%rd3+836], %r607;
	mov.b32 	%r608, 210;
	st.local.u32 	[%rd3+840], %r608;
	mov.b32 	%r609, 211;
	st.local.u32 	[%rd3+844], %r609;
	mov.b32 	%r610, 212;
	st.local.u32 	[%rd3+848], %r610;
	mov.b32 	%r611, 213;
	st.local.u32 	[%rd3+852], %r611;
	mov.b32 	%r612, 214;
	st.local.u32 	[%rd3+856], %r612;
	mov.b32 	%r613, 215;
	st.local.u32 	[%rd3+860], %r613;
	mov.b32 	%r614, 216;
	st.local.u32 	[%rd3+864], %r614;
	mov.b32 	%r615, 217;
	st.local.u32 	[%rd3+868], %r615;
	mov.b32 	%r616, 218;
	st.local.u32 	[%rd3+872], %r616;
	mov.b32 	%r617, 219;
	st.local.u32 	[%rd3+876], %r617;
	mov.b32 	%r618, 220;
	st.local.u32 	[%rd3+880], %r618;
	mov.b32 	%r619, 221;
	st.local.u32 	[%rd3+884], %r619;
	mov.b32 	%r620, 222;
	st.local.u32 	[%rd3+888], %r620;
	mov.b32 	%r621, 223;
	st.local.u32 	[%rd3+892], %r621;
	mov.b32 	%r622, 224;
	st.local.u32 	[%rd3+896], %r622;
	mov.b32 	%r623, 225;
	st.local.u32 	[%rd3+900], %r623;
	mov.b32 	%r624, 226;
	st.local.u32 	[%rd3+904], %r624;
	mov.b32 	%r625, 227;
	st.local.u32 	[%rd3+908], %r625;
	mov.b32 	%r626, 228;
	st.local.u32 	[%rd3+912], %r626;
	mov.b32 	%r627, 229;
	st.local.u32 	[%rd3+916], %r627;
	mov.b32 	%r628, 230;
	st.local.u32 	[%rd3+920], %r628;
	mov.b32 	%r629, 231;
	st.local.u32 	[%rd3+924], %r629;
	mov.b32 	%r630, 232;
	st.local.u32 	[%rd3+928], %r630;
	mov.b32 	%r631, 233;
	st.local.u32 	[%rd3+932], %r631;
	mov.b32 	%r632, 234;
	st.local.u32 	[%rd3+936], %r632;
	mov.b32 	%r633, 235;
	st.local.u32 	[%rd3+940], %r633;
	mov.b32 	%r634, 236;
	st.local.u32 	[%rd3+944], %r634;
	mov.b32 	%r635, 237;
	st.local.u32 	[%rd3+948], %r635;
	mov.b32 	%r636, 238;
	st.local.u32 	[%rd3+952], %r636;
	mov.b32 	%r637, 239;
	st.local.u32 	[%rd3+956], %r637;
	mov.b32 	%r638, 240;
	st.local.u32 	[%rd3+960], %r638;
	mov.b32 	%r639, 241;
	st.local.u32 	[%rd3+964], %r639;
	mov.b32 	%r640, 242;
	st.local.u32 	[%rd3+968], %r640;
	mov.b32 	%r641, 243;
	st.local.u32 	[%rd3+972], %r641;
	mov.b32 	%r642, 244;
	st.local.u32 	[%rd3+976], %r642;
	mov.b32 	%r643, 245;
	st.local.u32 	[%rd3+980], %r643;
	mov.b32 	%r644, 246;
	st.local.u32 	[%rd3+984], %r644;
	mov.b32 	%r645, 247;
	st.local.u32 	[%rd3+988], %r645;
	mov.b32 	%r646, 248;
	st.local.u32 	[%rd3+992], %r646;
	mov.b32 	%r647, 249;
	st.local.u32 	[%rd3+996], %r647;
	mov.b32 	%r648, 250;
	st.local.u32 	[%rd3+1000], %r648;
	mov.b32 	%r649, 251;
	st.local.u32 	[%rd3+1004], %r649;
	mov.b32 	%r650, 252;
	st.local.u32 	[%rd3+1008], %r650;
	mov.b32 	%r651, 253;
	st.local.u32 	[%rd3+1012], %r651;
	mov.b32 	%r652, 254;
	st.local.u32 	[%rd3+1016], %r652;
	mov.b32 	%r653, 255;
	st.local.u32 	[%rd3+1020], %r653;
	mov.b32 	%r654, 256;
	st.local.u32 	[%rd3+1024], %r654;
	add.s64 	%rd32, %rd31, %rd2;
	add.s64 	%rd6, %rd32, 3;
	mov.u32 	%r656, _ZZ11findClosestPKcPiS1_P9HistogramE4read;
$L__BB3_28:
	mov.u32 	%r28, %r720;
	st.local.u32 	[%rd3], %r28;
	add.s32 	%r657, %r656, %r28;
	ld.shared.u8 	%rs2, [%r657+-1];
	mov.b32 	%r722, 0;
	mov.u64 	%rd38, %rd7;
	mov.u64 	%rd39, %rd6;
$L__BB3_29:
	ld.global.u8 	%rs56, [%rd39+-3];
	setp.ne.s16 	%p27, %rs2, %rs56;
	selp.u32 	%r658, 1, 0, %p27;
	add.s32 	%r659, %r723, %r658;
	ld.local.u32 	%r660, [%rd38+-12];
	ld.local.u32 	%r661, [%rd38+-16];
	min.s32 	%r662, %r660, %r661;
	add.s32 	%r663, %r662, 1;
	min.s32 	%r664, %r659, %r663;
	st.local.u32 	[%rd38+-12], %r664;
	ld.global.u8 	%rs58, [%rd39+-2];
	setp.ne.s16 	%p28, %rs2, %rs58;
	selp.u32 	%r665, 1, 0, %p28;
	add.s32 	%r666, %r660, %r665;
	ld.local.u32 	%r667, [%rd38+-8];
	min.s32 	%r668, %r667, %r664;
	add.s32 	%r669, %r668, 1;
	min.s32 	%r670, %r666, %r669;
	st.local.u32 	[%rd38+-8], %r670;
	ld.global.u8 	%rs59, [%rd39+-1];
	setp.ne.s16 	%p29, %rs2, %rs59;
	selp.u32 	%r671, 1, 0, %p29;
	add.s32 	%r672, %r667, %r671;
	ld.local.u32 	%r673, [%rd38+-4];
	min.s32 	%r674, %r673, %r670;
	add.s32 	%r675, %r674, 1;
	min.s32 	%r676, %r672, %r675;
	st.local.u32 	[%rd38+-4], %r676;
	ld.global.u8 	%rs60, [%rd39];
	setp.ne.s16 	%p30, %rs2, %rs60;
	selp.u32 	%r677, 1, 0, %p30;
	add.s32 	%r678, %r673, %r677;
	ld.local.u32 	%r679, [%rd38];
	min.s32 	%r680, %r679, %r676;
	add.s32 	%r681, %r680, 1;
	min.s32 	%r682, %r678, %r681;
	st.local.u32 	[%rd38], %r682;
	ld.global.u8 	%rs61, [%rd39+1];
	setp.ne.s16 	%p31, %rs2, %rs61;
	selp.u32 	%r683, 1, 0, %p31;
	add.s32 	%r684, %r679, %r683;
	ld.local.u32 	%r685, [%rd38+4];
	min.s32 	%r686, %r685, %r682;
	add.s32 	%r687, %r686, 1;
	min.s32 	%r688, %r684, %r687;
	st.local.u32 	[%rd38+4], %r688;
	ld.global.u8 	%rs62, [%rd39+2];
	setp.ne.s16 	%p32, %rs2, %rs62;
	selp.u32 	%r689, 1, 0, %p32;
	add.s32 	%r690, %r685, %r689;
	ld.local.u32 	%r691, [%rd38+8];
	min.s32 	%r692, %r691, %r688;
	add.s32 	%r693, %r692, 1;
	min.s32 	%r694, %r690, %r693;
	st.local.u32 	[%rd38+8], %r694;
	ld.global.u8 	%rs63, [%rd39+3];
	setp.ne.s16 	%p33, %rs2, %rs63;
	selp.u32 	%r695, 1, 0, %p33;
	add.s32 	%r696, %r691, %r695;
	ld.local.u32 	%r697, [%rd38+12];
	min.s32 	%r698, %r697, %r694;
	add.s32 	%r699, %r698, 1;
	min.s32 	%r700, %r696, %r699;
	st.local.u32 	[%rd38+12], %r700;
	ld.global.u8 	%rs64, [%rd39+4];
	setp.ne.s16 	%p34, %rs2, %rs64;
	selp.u32 	%r701, 1, 0, %p34;
	add.s32 	%r702, %r697, %r701;
	ld.local.u32 	%r723, [%rd38+16];
	min.s32 	%r703, %r723, %r700;
	add.s32 	%r704, %r703, 1;
	min.s32 	%r705, %r702, %r704;
	st.local.u32 	[%rd38+16], %r705;
	add.s32 	%r722, %r722, 8;
	add.s64 	%rd39, %rd39, 8;
	add.s64 	%rd38, %rd38, 32;
	setp.ne.s32 	%p35, %r722, 256;
	@%p35 bra 	$L__BB3_29;
	add.s32 	%r720, %r28, 1;
	setp.ne.s32 	%p36, %r720, 257;
	mov.u32 	%r723, %r28;
	@%p36 bra 	$L__BB3_28;
	ld.local.u32 	%r34, [%rd3+1024];
	ld.shared.u32 	%r706, [_ZZ11findClosestPKcPiS1_P9HistogramE12min_distance];
	setp.ge.s32 	%p37, %r34, %r706;
	@%p37 bra 	$L__BB3_34;
	atom.shared.min.s32 	%r707, [_ZZ11findClosestPKcPiS1_P9HistogramE12min_distance], %r34;
	setp.ge.s32 	%p38, %r34, %r707;
	ld.shared.u32 	%r708, [_ZZ11findClosestPKcPiS1_P9HistogramE12min_distance];
	setp.ne.s32 	%p39, %r34, %r708;
	or.pred  	%p40, %p38, %p39;
	@%p40 bra 	$L__BB3_34;
	st.shared.u32 	[_ZZ11findClosestPKcPiS1_P9HistogramE6minIdx], %r26;
$L__BB3_34:
	bar.sync 	0;
$L__BB3_35:
	setp.ne.s32 	%p41, %r1, 0;
	@%p41 bra 	$L__BB3_37;
	ld.shared.u32 	%r710, [_ZZ11findClosestPKcPiS1_P9HistogramE12min_distance];
	cvta.to.global.u64 	%rd33, %rd12;
	mul.wide.u32 	%rd34, %r5, 4;
	add.s64 	%rd35, %rd33, %rd34;
	st.global.u32 	[%rd35], %r710;
	ld.shared.u32 	%r711, [_ZZ11findClosestPKcPiS1_P9HistogramE6minIdx];
	cvta.to.global.u64 	%rd36, %rd13;
	add.s64 	%rd37, %rd36, %rd34;
	st.global.u32 	[%rd37], %r711;
$L__BB3_37:
	bar.sync 	0;
	ret;

}
.func  (.param .b64 func_retval0) __internal_accurate_pow()
{
	.reg .pred 	%p<8>;
	.reg .b32 	%r<46>;
	.reg .b32 	%f<3>;
	.reg .b64 	%fd<109>;

	mov.f64 	%fd10, 0d4010000000000000;
	{
	.reg .b32 %temp; 
	mov.b64 	{%temp, %r8}, %fd10;
	}
	{
	.reg .b32 %temp; 
	mov.b64 	{%r9, %temp}, %fd10;
	}
	shr.u32 	%r10, %r8, 20;
	setp.lt.u32 	%p1, %r8, 1048576;
	mov.f64 	%fd11, 0d4370000000000000;
	{
	.reg .b32 %temp; 
	mov.b64 	{%temp, %r11}, %fd11;
	}
	{
	.reg .b32 %temp; 
	mov.b64 	{%r12, %temp}, %fd11;
	}
	shr.u32 	%r13, %r11, 20;
	add.s32 	%r14, %r13, -54;
	selp.b32 	%r15, %r12, %r9, %p1;
	selp.b32 	%r16, %r11, %r8, %p1;
	selp.b32 	%r1, %r14, %r10, %p1;
	add.s32 	%r45, %r1, -1023;
	and.b32  	%r17, %r16, -2146435073;
	or.b32  	%r18, %r17, 1072693248;
	mov.b64 	%fd107, {%r15, %r18};
	setp.lt.u32 	%p2, %r18, 1073127583;
	@%p2 bra 	$L__BB4_2;
	{
	.reg .b32 %temp; 
	mov.b64 	{%r19, %temp}, %fd107;
	}
	{
	.reg .b32 %temp; 
	mov.b64 	{%temp, %r20}, %fd107;
	}
	add.s32 	%r21, %r20, -1048576;
	mov.b64 	%fd107, {%r19, %r21};
	add.s32 	%r45, %r1, -1022;
$L__BB4_2:
	add.f64 	%fd12, %fd107, 0dBFF0000000000000;
	add.f64 	%fd13, %fd107, 0d3FF0000000000000;
	rcp.approx.ftz.f64 	%fd14, %fd13;
	neg.f64 	%fd15, %fd13;
	fma.rn.f64 	%fd16, %fd15, %fd14, 0d3FF0000000000000;
	fma.rn.f64 	%fd17, %fd16, %fd16, %fd16;
	fma.rn.f64 	%fd18, %fd17, %fd14, %fd14;
	mul.f64 	%fd19, %fd12, %fd18;
	fma.rn.f64 	%fd20, %fd12, %fd18, %fd19;
	mul.f64 	%fd21, %fd20, %fd20;
	fma.rn.f64 	%fd22, %fd21, 0d3EB0F5FF7D2CAFE2, 0d3ED0F5D241AD3B5A;
	fma.rn.f64 	%fd23, %fd22, %fd21, 0d3EF3B20A75488A3F;
	fma.rn.f64 	%fd24, %fd23, %fd21, 0d3F1745CDE4FAECD5;
	fma.rn.f64 	%fd25, %fd24, %fd21, 0d3F3C71C7258A578B;
	fma.rn.f64 	%fd26, %fd25, %fd21, 0d3F6249249242B910;
	fma.rn.f64 	%fd27, %fd26, %fd21, 0d3F89999999999DFB;
	sub.f64 	%fd28, %fd12, %fd20;
	add.f64 	%fd29, %fd28, %fd28;
	neg.f64 	%fd30, %fd20;
	fma.rn.f64 	%fd31, %fd30, %fd12, %fd29;
	mul.f64 	%fd32, %fd18, %fd31;
	fma.rn.f64 	%fd33, %fd21, %fd27, 0d3FB5555555555555;
	mov.f64 	%fd34, 0d3FB5555555555555;
	sub.f64 	%fd35, %fd34, %fd33;
	fma.rn.f64 	%fd36, %fd21, %fd27, %fd35;
	add.f64 	%fd37, %fd36, 0dBC46A4CB00B9E7B0;
	add.f64 	%fd38, %fd33, %fd37;
	sub.f64 	%fd39, %fd33, %fd38;
	add.f64 	%fd40, %fd37, %fd39;
	mul.rn.f64 	%fd41, %fd20, %fd20;
	neg.f64 	%fd42, %fd41;
	fma.rn.f64 	%fd43, %fd20, %fd20, %fd42;
	{
	.reg .b32 %temp; 
	mov.b64 	{%r22, %temp}, %fd32;
	}
	{
	.reg .b32 %temp; 
	mov.b64 	{%temp, %r23}, %fd32;
	}
	add.s32 	%r24, %r23, 1048576;
	mov.b64 	%fd44, {%r22, %r24};
	fma.rn.f64 	%fd45, %fd20, %fd44, %fd43;
	mul.rn.f64 	%fd46, %fd41, %fd20;
	neg.f64 	%fd47, %fd46;
	fma.rn.f64 	%fd48, %fd41, %fd20, %fd47;
	fma.rn.f64 	%fd49, %fd41, %fd32, %fd48;
	fma.rn.f64 	%fd50, %fd45, %fd20, %fd49;
	mul.rn.f64 	%fd51, %fd38, %fd46;
	neg.f64 	%fd52, %fd51;
	fma.rn.f64 	%fd53, %fd38, %fd46, %fd52;
	fma.rn.f64 	%fd54, %fd38, %fd50, %fd53;
	fma.rn.f64 	%fd55, %fd40, %fd46, %fd54;
	add.f64 	%fd56, %fd51, %fd55;
	sub.f64 	%fd57, %fd51, %fd56;
	add.f64 	%fd58, %fd55, %fd57;
	add.f64 	%fd59, %fd20, %fd56;
	sub.f64 	%fd60, %fd20, %fd59;
	add.f64 	%fd61, %fd56, %fd60;
	add.f64 	%fd62, %fd58, %fd61;
	add.f64 	%fd63, %fd32, %fd62;
	add.f64 	%fd64, %fd59, %fd63;
	sub.f64 	%fd65, %fd59, %fd64;
	add.f64 	%fd66, %fd63, %fd65;
	xor.b32  	%r25, %r45, -2147483648;
	mov.b32 	%r26, 1127219200;
	mov.b64 	%fd67, {%r25, %r26};
	mov.b32 	%r27, -2147483648;
	mov.b64 	%fd68, {%r27, %r26};
	sub.f64 	%fd69, %fd67, %fd68;
	fma.rn.f64 	%fd70, %fd69, 0d3FE62E42FEFA39EF, %fd64;
	fma.rn.f64 	%fd71, %fd69, 0dBFE62E42FEFA39EF, %fd70;
	sub.f64 	%fd72, %fd71, %fd64;
	sub.f64 	%fd73, %fd66, %fd72;
	fma.rn.f64 	%fd74, %fd69, 0d3C7ABC9E3B39803F, %fd73;
	add.f64 	%fd75, %fd70, %fd74;
	sub.f64 	%fd76, %fd70, %fd75;
	add.f64 	%fd77, %fd74, %fd76;
	mov.f64 	%fd78, 0d4028000000000000;
	{
	.reg .b32 %temp; 
	mov.b64 	{%temp, %r28}, %fd78;
	}
	{
	.reg .b32 %temp; 
	mov.b64 	{%r29, %temp}, %fd78;
	}
	shl.b32 	%r30, %r28, 1;
	setp.gt.u32 	%p3, %r30, -33554433;
	and.b32  	%r31, %r28, -15728641;
	selp.b32 	%r32, %r31, %r28, %p3;
	mov.b64 	%fd79, {%r29, %r32};
	mul.rn.f64 	%fd80, %fd75, %fd79;
	neg.f64 	%fd81, %fd80;
	fma.rn.f64 	%fd82, %fd75, %fd79, %fd81;
	fma.rn.f64 	%fd83, %fd77, %fd79, %fd82;
	add.f64 	%fd4, %fd80, %fd83;
	sub.f64 	%fd84, %fd80, %fd4;
	add.f64 	%fd5, %fd83, %fd84;
	fma.rn.f64 	%fd85, %fd4, 0d3FF71547652B82FE, 0d4338000000000000;
	{
	.reg .b32 %temp; 
	mov.b64 	{%r5, %temp}, %fd85;
	}
	mov.f64 	%fd86, 0dC338000000000000;
	add.rn.f64 	%fd87, %fd85, %fd86;
	fma.rn.f64 	%fd88, %fd87, 0dBFE62E42FEFA39EF, %fd4;
	fma.rn.f64 	%fd89, %fd87, 0dBC7ABC9E3B39803F, %fd88;
	fma.rn.f64 	%fd90, %fd89, 0d3E5ADE1569CE2BDF, 0d3E928AF3FCA213EA;
	fma.rn.f64 	%fd91, %fd90, %fd89, 0d3EC71DEE62401315;
	fma.rn.f64 	%fd92, %fd91, %fd89, 0d3EFA01997C89EB71;
	fma.rn.f64 	%fd93, %fd92, %fd89, 0d3F2A01A014761F65;
	fma.rn.f64 	%fd94, %fd93, %fd89, 0d3F56C16C1852B7AF;
	fma.rn.f64 	%fd95, %fd94, %fd89, 0d3F81111111122322;
	fma.rn.f64 	%fd96, %fd95, %fd89, 0d3FA55555555502A1;
	fma.rn.f64 	%fd97, %fd96, %fd89, 0d3FC5555555555511;
	fma.rn.f64 	%fd98, %fd97, %fd89, 0d3FE000000000000B;
	fma.rn.f64 	%fd99, %fd98, %fd89, 0d3FF0000000000000;
	fma.rn.f64 	%fd100, %fd99, %fd89, 0d3FF0000000000000;
	{
	.reg .b32 %temp; 
	mov.b64 	{%r6, %temp}, %fd100;
	}
	{
	.reg .b32 %temp; 
	mov.b64 	{%temp, %r7}, %fd100;
	}
	shl.b32 	%r33, %r5, 20;
	add.s32 	%r34, %r33, %r7;
	mov.b64 	%fd108, {%r6, %r34};
	{
	.reg .b32 %temp; 
	mov.b64 	{%temp, %r35}, %fd4;
	}
	mov.b32 	%f2, %r35;
	abs.f32 	%f1, %f2;
	setp.lt.f32 	%p4, %f1, 0f4086232B;
	@%p4 bra 	$L__BB4_5;
	setp.lt.f64 	%p5, %fd4, 0d0000000000000000;
	add.f64 	%fd101, %fd4, 0d7FF0000000000000;
	selp.f64 	%fd108, 0d0000000000000000, %fd101, %p5;
	setp.geu.f32 	%p6, %f1, 0f40874800;
	@%p6 bra 	$L__BB4_5;
	shr.u32 	%r36, %r5, 31;
	add.s32 	%r37, %r5, %r36;
	shr.s32 	%r38, %r37, 1;
	shl.b32 	%r39, %r38, 20;
	add.s32 	%r40, %r7, %r39;
	mov.b64 	%fd102, {%r6, %r40};
	sub.s32 	%r41, %r5, %r38;
	shl.b32 	%r42, %r41, 20;
	add.s32 	%r43, %r42, 1072693248;
	mov.b32 	%r44, 0;
	mov.b64 	%fd103, {%r44, %r43};
	mul.f64 	%fd108, %fd103, %fd102;
$L__BB4_5:
	abs.f64 	%fd104, %fd108;
	setp.eq.f64 	%p7, %fd104, 0d7FF0000000000000;
	fma.rn.f64 	%fd105, %fd108, %fd5, %fd108;
	selp.f64 	%fd106, %fd108, %fd105, %p7;
	st.param.f64 	[func_retval0], %fd106;
	ret;

}


// ===== COMPILED SASS (sm_100) =====

	.target	sm_100

	.elftype	@"ET_EXEC"


//--------------------- .note.nv.tkinfo           --------------------------
	.section	.note.nv.tkinfo,"",@"SHT_NOTE"
	.sectionflags	@"SHF_NOTE_NV_TKINFO"
	.tkinfo
        /*0018*/ 	.word	0x00000002
        /*0030*/ 	.string	""
        /*0030*/ 	.string	"ptxas"
        /*0030*/ 	.string	"Cuda compilation tools, release 13.0, V13.0.88"
        /*0030*/ 	.string	"Build cuda_13.0.r13.0/compiler.36424714_0"
        /*0030*/ 	.string	"-arch sm_100 -m 64 "



//--------------------- .note.nv.cuinfo           --------------------------
	.section	.note.nv.cuinfo,"",@"SHT_NOTE"
	.sectionflags	@"SHF_NOTE_NV_CUINFO"
        /*0018*/ 	.short	0x0002
        /*001a*/ 	.short	0x0064
        /*001c*/ 	.short	0x0082
	.zero		2


//--------------------- .nv.info                  --------------------------
	.section	.nv.info,"",@"SHT_CUDA_INFO"
	.align	4


	//----- nvinfo : EIATTR_REGCOUNT
	.align		4
        /*0000*/ 	.byte	0x04, 0x2f
        /*0002*/ 	.short	(.L_5 - .L_4)
	.align		4
.L_4:
        /*0004*/ 	.word	index@(_Z16computeHistogramPKcP9Histogram)
        /*0008*/ 	.word	0x00000018


	//----- nvinfo : EIATTR_FRAME_SIZE
	.align		4
.L_5:
        /*000c*/ 	.byte	0x04, 0x11
        /*000e*/ 	.short	(.L_7 - .L_6)
	.align		4
.L_6:
        /*0010*/ 	.word	index@(_Z16computeHistogramPKcP9Histogram)
        /*0014*/ 	.word	0x00000000


	//----- nvinfo : EIATTR_REGCOUNT
	.align		4
.L_7:
        /*0018*/ 	.byte	0x04, 0x2f
        /*001a*/ 	.short	(.L_9 - .L_8)
	.align		4
.L_8:
        /*001c*/ 	.word	index@(_Z15resetIndexTableP13DynamicVector)
        /*0020*/ 	.word	0x0000001c


	//----- nvinfo : EIATTR_FRAME_SIZE
	.align		4
.L_9:
        /*0024*/ 	.byte	0x04, 0x11
        /*0026*/ 	.short	(.L_11 - .L_10)
	.align		4
.L_10:
        /*0028*/ 	.word	index@($_Z15resetIndexTableP13DynamicVector$__internal_accurate_pow)
        /*002c*/ 	.word	0x00000000


	//----- nvinfo : EIATTR_FRAME_SIZE
	.align		4
.L_11:
        /*0030*/ 	.byte	0x04, 0x11
        /*0032*/ 	.short	(.L_13 - .L_12)
	.align		4
.L_12:
        /*0034*/ 	.word	index@(_Z15resetIndexTableP13DynamicVector)
        /*0038*/ 	.word	0x00000000


	//----- nvinfo : EIATTR_REGCOUNT
	.align		4
.L_13:
        /*003c*/ 	.byte	0x04, 0x2f
        /*003e*/ 	.short	(.L_15 - .L_14)
	.align		4
.L_14:
        /*0040*/ 	.word	index@(_Z17computeIndexTablePKcP13DynamicVector)
        /*0044*/ 	.word	0x0000001f


	//----- nvinfo : EIATTR_FRAME_SIZE
	.align		4
.L_15:
        /*0048*/ 	.byte	0x04, 0x11
        /*004a*/ 	.short	(.L_17 - .L_16)
	.align		4
.L_16:
        /*004c*/ 	.word	index@(_Z17computeIndexTablePKcP13DynamicVector)
        /*0050*/ 	.word	0x00000000


	//----- nvinfo : EIATTR_REGCOUNT
	.align		4
.L_17:
        /*0054*/ 	.byte	0x04, 0x2f
        /*0056*/ 	.short	(.L_19 - .L_18)
	.align		4
.L_18:
        /*0058*/ 	.word	index@(_Z11findClosestPKcPiS1_P9Histogram)
        /*005c*/ 	.word	0x00000020


	//----- nvinfo : EIATTR_FRAME_SIZE
	.align		4
.L_19:
        /*0060*/ 	.byte	0x04, 0x11
        /*0062*/ 	.short	(.L_21 - .L_20)
	.align		4
.L_20:
        /*0064*/ 	.word	index@(_Z11findClosestPKcPiS1_P9Histogram)
        /*0068*/ 	.word	0x00000408


	//----- nvinfo : EIATTR_MIN_STACK_SIZE
	.align		4
.L_21:
        /*006c*/ 	.byte	0x04, 0x12
        /*006e*/ 	.short	(.L_23 - .L_22)
	.align		4
.L_22:
        /*0070*/ 	.word	index@(_Z11findClosestPKcPiS1_P9Histogram)
        /*0074*/ 	.word	0x00000408


	//----- nvinfo : EIATTR_MIN_STACK_SIZE
	.align		4
.L_23:
        /*0078*/ 	.byte	0x04, 0x12
        /*007a*/ 	.short	(.L_25 - .L_24)
	.align		4
.L_24:
        /*007c*/ 	.word	index@(_Z17computeIndexTablePKcP13DynamicVector)
        /*0080*/ 	.word	0x00000000


	//----- nvinfo : EIATTR_MIN_STACK_SIZE
	.align		4
.L_25:
        /*0084*/ 	.byte	0x04, 0x12
        /*0086*/ 	.short	(.L_27 - .L_26)
	.align		4
.L_26:
        /*0088*/ 	.word	index@(_Z15resetIndexTableP13DynamicVector)
        /*008c*/ 	.word	0x00000000


	//----- nvinfo : EIATTR_MIN_STACK_SIZE
	.align		4
.L_27:
        /*0090*/ 	.byte	0x04, 0x12
        /*0092*/ 	.short	(.L_29 - .L_28)
	.align		4
.L_28:
        /*0094*/ 	.word	index@(_Z16computeHistogramPKcP9Histogram)
        /*0098*/ 	.word	0x00000000
.L_29:


//--------------------- .nv.compat                --------------------------
	.section	.nv.compat,"",@"SHT_CUDA_COMPAT_INFO"
	.align	4
        /*0000*/ 	.byte	0x02, 0x09, 0x00, 0x00, 0x02, 0x02, 0x01, 0x00, 0x02, 0x05, 0x05, 0x00, 0x03, 0x07, 0x01, 0x01
        /*0010*/ 	.byte	0x02, 0x03, 0x00, 0x00, 0x02, 0x06, 0x01, 0x00, 0x04, 0x0b, 0x08, 0x00, 0x01, 0x00, 0x00, 0x00
        /*0020*/ 	.byte	0x00, 0x00, 0x00, 0x00


//--------------------- .nv.info._Z11findClosestPKcPiS1_P9Histogram --------------------------
	.section	.nv.info._Z11findClosestPKcPiS1_P9Histogram,"",@"SHT_CUDA_INFO"
	.sectionflags	@""
	.align	4


	//----- nvinfo : EIATTR_CUDA_API_VERSION
	.align		4
        /*0000*/ 	.byte	0x04, 0x37
        /*0002*/ 	.short	(.L_31 - .L_30)
.L_30:
        /*0004*/ 	.word	0x00000082


	//----- nvinfo : EIATTR_KPARAM_INFO
	.align		4
.L_31:
        /*0008*/ 	.byte	0x04, 0x17
        /*000a*/ 	.short	(.L_33 - .L_32)
.L_32:
        /*000c*/ 	.word	0x00000000
        /*0010*/ 	.short	0x0003
        /*0012*/ 	.short	0x0018
        /*0014*/ 	.byte	0x00, 0xf5, 0x21, 0x00


	//----- nvinfo : EIATTR_KPARAM_INFO
	.align		4
.L_33:
        /*0018*/ 	.byte	0x04, 0x17
        /*001a*/ 	.short	(.L_35 - .L_34)
.L_34:
        /*001c*/ 	.word	0x00000000
        /*0020*/ 	.short	0x0002
        /*0022*/ 	.short	0x0010
        /*0024*/ 	.byte	0x00, 0xf5, 0x21, 0x00


	//----- nvinfo : EIATTR_KPARAM_INFO
	.align		4
.L_35:
        /*0028*/ 	.byte	0x04, 0x17
        /*002a*/ 	.short	(.L_37 - .L_36)
.L_36:
        /*002c*/ 	.word	0x00000000
        /*0030*/ 	.short	0x0001
        /*0032*/ 	.short	0x0008
        /*0034*/ 	.byte	0x00, 0xf5, 0x21, 0x00


	//----- nvinfo : EIATTR_KPARAM_INFO
	.align		4
.L_37:
        /*0038*/ 	.byte	0x04, 0x17
        /*003a*/ 	.short	(.L_39 - .L_38)
.L_38:
        /*003c*/ 	.word	0x00000000
        /*0040*/ 	.short	0x0000
        /*0042*/ 	.short	0x0000
        /*0044*/ 	.byte	0x00, 0xf5, 0x21, 0x00


	//----- nvinfo : EIATTR_SPARSE_MMA_MASK
	.align		4
.L_39:
        /*0048*/ 	.byte	0x03, 0x50
        /*004a*/ 	.short	0x0000


	//----- nvinfo : EIATTR_MAXREG_COUNT
	.align		4
        /*004c*/ 	.byte	0x03, 0x1b
        /*004e*/ 	.short	0x00ff


	//----- nvinfo : EIATTR_NUM_BARRIERS
	.align		4
        /*0050*/ 	.byte	0x02, 0x4c
        /*0052*/ 	.byte	0x01
	.zero		1


	//----- nvinfo : EIATTR_EXTERNS
	.align		4
        /*0054*/ 	.byte	0x04, 0x0f
        /*0056*/ 	.short	(.L_41 - .L_40)


	//   ....[0]....
	.align		4
.L_40:
        /*0058*/ 	.word	index@(vprintf)


	//----- nvinfo : EIATTR_MERCURY_ISA_VERSION
	.align		4
.L_41:
        /*005c*/ 	.byte	0x03, 0x5f
        /*005e*/ 	.short	0x0101


	//----- nvinfo : EIATTR_INT_WARP_WIDE_INSTR_OFFSETS
	.align		4
        /*0060*/ 	.byte	0x04, 0x31
        /*0062*/ 	.short	(.L_43 - .L_42)


	//   ....[0]....
.L_42:
        /*0064*/ 	.word	0x000006e0


	//   ....[1]....
        /*0068*/ 	.word	0x000007a0


	//----- nvinfo : EIATTR_VRC_CTA_INIT_COUNT
	.align		4
.L_43:
        /*006c*/ 	.byte	0x02, 0x4a
	.zero		1
	.zero		1


	//----- nvinfo : EIATTR_SYSCALL_OFFSETS
	.align		4
        /*0070*/ 	.byte	0x04, 0x46
        /*0072*/ 	.short	(.L_45 - .L_44)


	//   ....[0]....
.L_44:
        /*0074*/ 	.word	0x00000980


	//   ....[1]....
        /*0078*/ 	.word	0x00002ab0


	//----- nvinfo : EIATTR_EXIT_INSTR_OFFSETS
	.align		4
.L_45:
        /*007c*/ 	.byte	0x04, 0x1c
        /*007e*/ 	.short	(.L_47 - .L_46)


	//   ....[0]....
.L_46:
        /*0080*/ 	.word	0x00004bd0


	//----- nvinfo : EIATTR_CRS_STACK_SIZE
	.align		4
.L_47:
        /*0084*/ 	.byte	0x04, 0x1e
        /*0086*/ 	.short	(.L_49 - .L_48)
.L_48:
        /*0088*/ 	.word	0x00000000


	//----- nvinfo : EIATTR_CBANK_PARAM_SIZE
	.align		4
.L_49:
        /*008c*/ 	.byte	0x03, 0x19
        /*008e*/ 	.short	0x0020


	//----- nvinfo : EIATTR_PARAM_CBANK
	.align		4
        /*0090*/ 	.byte	0x04, 0x0a
        /*0092*/ 	.short	(.L_51 - .L_50)
	.align		4
.L_50:
        /*0094*/ 	.word	index@(.nv.constant0._Z11findClosestPKcPiS1_P9Histogram)
        /*0098*/ 	.short	0x0380
        /*009a*/ 	.short	0x0020


	//----- nvinfo : EIATTR_SW_WAR
	.align		4
.L_51:
        /*009c*/ 	.byte	0x04, 0x36
        /*009e*/ 	.short	(.L_53 - .L_52)
.L_52:
        /*00a0*/ 	.word	0x00000008
.L_53:


//--------------------- .nv.info._Z17computeIndexTablePKcP13DynamicVector --------------------------
	.section	.nv.info._Z17computeIndexTablePKcP13DynamicVector,"",@"SHT_CUDA_INFO"
	.sectionflags	@""
	.align	4


	//----- nvinfo : EIATTR_CUDA_API_VERSION
	.align		4
        /*0000*/ 	.byte	0x04, 0x37
        /*0002*/ 	.short	(.L_55 - .L_54)
.L_54:
        /*0004*/ 	.word	0x00000082


	//----- nvinfo : EIATTR_KPARAM_INFO
	.align		4
.L_55:
        /*0008*/ 	.byte	0x04, 0x17
        /*000a*/ 	.short	(.L_57 - .L_56)
.L_56:
        /*000c*/ 	.word	0x00000000
        /*0010*/ 	.short	0x0001
        /*0012*/ 	.short	0x0008
        /*0014*/ 	.byte	0x00, 0xf5, 0x21, 0x00


	//----- nvinfo : EIATTR_KPARAM_INFO
	.align		4
.L_57:
        /*0018*/ 	.byte	0x04, 0x17
        /*001a*/ 	.short	(.L_59 - .L_58)
.L_58:
        /*001c*/ 	.word	0x00000000
        /*0020*/ 	.short	0x0000
        /*0022*/ 	.short	0x0000
        /*0024*/ 	.byte	0x00, 0xf5, 0x21, 0x00


	//----- nvinfo : EIATTR_SPARSE_MMA_MASK
	.align		4
.L_59:
        /*0028*/ 	.byte	0x03, 0x50
        /*002a*/ 	.short	0x0000


	//----- nvinfo : EIATTR_MAXREG_COUNT
	.align		4
        /*002c*/ 	.byte	0x03, 0x1b
        /*002e*/ 	.short	0x00ff


	//----- nvinfo : EIATTR_NUM_BARRIERS
	.align		4
        /*0030*/ 	.byte	0x02, 0x4c
        /*0032*/ 	.byte	0x01
	.zero		1


	//----- nvinfo : EIATTR_EXTERNS
	.align		4
        /*0034*/ 	.byte	0x04, 0x0f
        /*0036*/ 	.short	(.L_61 - .L_60)


	//   ....[0]....
	.align		4
.L_60:
        /*0038*/ 	.word	index@(malloc)


	//----- nvinfo : EIATTR_MERCURY_ISA_VERSION
	.align		4
.L_61:
        /*003c*/ 	.byte	0x03, 0x5f
        /*003e*/ 	.short	0x0101


	//----- nvinfo : EIATTR_VRC_CTA_INIT_COUNT
	.align		4
        /*0040*/ 	.byte	0x02, 0x4a
	.zero		1
	.zero		1


	//----- nvinfo : EIATTR_SYSCALL_OFFSETS
	.align		4
        /*0044*/ 	.byte	0x04, 0x46
        /*0046*/ 	.short	(.L_63 - .L_62)


	//   ....[0]....
.L_62:
        /*0048*/ 	.word	0x000008c0


	//----- nvinfo : EIATTR_EXIT_INSTR_OFFSETS
	.align		4
.L_63:
        /*004c*/ 	.byte	0x04, 0x1c
        /*004e*/ 	.short	(.L_65 - .L_64)


	//   ....[0]....
.L_64:
        /*0050*/ 	.word	0x00000990


	//----- nvinfo : EIATTR_CRS_STACK_SIZE
	.align		4
.L_65:
        /*0054*/ 	.byte	0x04, 0x1e
        /*0056*/ 	.short	(.L_67 - .L_66)
.L_66:
        /*0058*/ 	.word	0x00000000


	//----- nvinfo : EIATTR_CBANK_PARAM_SIZE
	.align		4
.L_67:
        /*005c*/ 	.byte	0x03, 0x19
        /*005e*/ 	.short	0x0010


	//----- nvinfo : EIATTR_PARAM_CBANK
	.align		4
        /*0060*/ 	.byte	0x04, 0x0a
        /*0062*/ 	.short	(.L_69 - .L_68)
	.align		4
.L_68:
        /*0064*/ 	.word	index@(.nv.constant0._Z17computeIndexTablePKcP13DynamicVector)
        /*0068*/ 	.short	0x0380
        /*006a*/ 	.short	0x0010


	//----- nvinfo : EIATTR_SW_WAR
	.align		4
.L_69:
        /*006c*/ 	.byte	0x04, 0x36
        /*006e*/ 	.short	(.L_71 - .L_70)
.L_70:
        /*0070*/ 	.word	0x00000008
.L_71:


//--------------------- .nv.info._Z15resetIndexTableP13DynamicVector --------------------------
	.section	.nv.info._Z15resetIndexTableP13DynamicVector,"",@"SHT_CUDA_INFO"
	.sectionflags	@""
	.align	4


	//----- nvinfo : EIATTR_CUDA_API_VERSION
	.align		4
        /*0000*/ 	.byte	0x04, 0x37
        /*0002*/ 	.short	(.L_73 - .L_72)
.L_72:
        /*0004*/ 	.word	0x00000082


	//----- nvinfo : EIATTR_KPARAM_INFO
	.align		4
.L_73:
        /*0008*/ 	.byte	0x04, 0x17
        /*000a*/ 	.short	(.L_75 - .L_74)
.L_74:
        /*000c*/ 	.word	0x00000000
        /*0010*/ 	.short	0x0000
        /*0012*/ 	.short	0x0000
        /*0014*/ 	.byte	0x00, 0xf5, 0x21, 0x00


	//----- nvinfo : EIATTR_SPARSE_MMA_MASK
	.align		4
.L_75:
        /*0018*/ 	.byte	0x03, 0x50
        /*001a*/ 	.short	0x0000


	//----- nvinfo : EIATTR_MAXREG_COUNT
	.align		4
        /*001c*/ 	.byte	0x03, 0x1b
        /*001e*/ 	.short	0x00ff


	//----- nvinfo : EIATTR_EXTERNS
	.align		4
        /*0020*/ 	.byte	0x04, 0x0f
        /*0022*/ 	.short	(.L_77 - .L_76)


	//   ....[0]....
	.align		4
.L_76:
        /*0024*/ 	.word	index@(vprintf)


	//   ....[1]....
	.align		4
        /*0028*/ 	.word	index@(malloc)


	//----- nvinfo : EIATTR_MERCURY_ISA_VERSION
	.align		4
.L_77:
        /*002c*/ 	.byte	0x03, 0x5f
        /*002e*/ 	.short	0x0101


	//----- nvinfo : EIATTR_VRC_CTA_INIT_COUNT
	.align		4
        /*0030*/ 	.byte	0x02, 0x4a
	.zero		1
	.zero		1


	//----- nvinfo : EIATTR_SYSCALL_OFFSETS
	.align		4
        /*0034*/ 	.byte	0x04, 0x46
        /*0036*/ 	.short	(.L_79 - .L_78)


	//   ....[0]....
.L_78:
        /*0038*/ 	.word	0x000000c0


	//   ....[1]....
        /*003c*/ 	.word	0x000001c0


	//----- nvinfo : EIATTR_EXIT_INSTR_OFFSETS
	.align		4
.L_79:
        /*0040*/ 	.byte	0x04, 0x1c
        /*0042*/ 	.short	(.L_81 - .L_80)


	//   ....[0]....
.L_80:
        /*0044*/ 	.word	0x00000130


	//   ....[1]....
        /*0048*/ 	.word	0x00000280


	//----- nvinfo : EIATTR_CRS_STACK_SIZE
	.align		4
.L_81:
        /*004c*/ 	.byte	0x04, 0x1e
        /*004e*/ 	.short	(.L_83 - .L_82)
.L_82:
        /*0050*/ 	.word	0x00000000


	//----- nvinfo : EIATTR_CBANK_PARAM_SIZE
	.align		4
.L_83:
        /*0054*/ 	.byte	0x03, 0x19
        /*0056*/ 	.short	0x0008


	//----- nvinfo : EIATTR_PARAM_CBANK
	.align		4
        /*0058*/ 	.byte	0x04, 0x0a
        /*005a*/ 	.short	(.L_85 - .L_84)
	.align		4
.L_84:
        /*005c*/ 	.word	index@(.nv.constant0._Z15resetIndexTableP13DynamicVector)
        /*0060*/ 	.short	0x0380
        /*0062*/ 	.short	0x0008


	//----- nvinfo : EIATTR_SW_WAR
	.align		4
.L_85:
        /*0064*/ 	.byte	0x04, 0x36
        /*0066*/ 	.short	(.L_87 - .L_86)
.L_86:
        /*0068*/ 	.word	0x00000008
.L_87:


//--------------------- .nv.info._Z16computeHistogramPKcP9Histogram --------------------------
	.section	.nv.info._Z16computeHistogramPKcP9Histogram,"",@"SHT_CUDA_INFO"
	.sectionflags	@""
	.align	4


	//----- nvinfo : EIATTR_CUDA_API_VERSION
	.align		4
        /*0000*/ 	.byte	0x04, 0x37
        /*0002*/ 	.short	(.L_89 - .L_88)
.L_88:
        /*0004*/ 	.word	0x00000082


	//----- nvinfo : EIATTR_KPARAM_INFO
	.align		4
.L_89:
        /*0008*/ 	.byte	0x04, 0x17
        /*000a*/ 	.short	(.L_91 - .L_90)
.L_90:
        /*000c*/ 	.word	0x00000000
        /*0010*/ 	.short	0x0001
        /*0012*/ 	.short	0x0008
        /*0014*/ 	.byte	0x00, 0xf5, 0x21, 0x00


	//----- nvinfo : EIATTR_KPARAM_INFO
	.align		4
.L_91:
        /*0018*/ 	.byte	0x04, 0x17
        /*001a*/ 	.short	(.L_93 - .L_92)
.L_92:
        /*001c*/ 	.word	0x00000000
        /*0020*/ 	.short	0x0000
        /*0022*/ 	.short	0x0000
        /*0024*/ 	.byte	0x00, 0xf5, 0x21, 0x00


	//----- nvinfo : EIATTR_SPARSE_MMA_MASK
	.align		4
.L_93:
        /*0028*/ 	.byte	0x03, 0x50
        /*002a*/ 	.short	0x0000


	//----- nvinfo : EIATTR_MAXREG_COUNT
	.align		4
        /*002c*/ 	.byte	0x03, 0x1b
        /*002e*/ 	.short	0x00ff


	//----- nvinfo : EIATTR_MERCURY_ISA_VERSION
	.align		4
        /*0030*/ 	.byte	0x03, 0x5f
        /*0032*/ 	.short	0x0101


	//----- nvinfo : EIATTR_VRC_CTA_INIT_COUNT
	.align		4
        /*0034*/ 	.byte	0x02, 0x4a
	.zero		1
	.zero		1


	//----- nvinfo : EIATTR_EXIT_INSTR_OFFSETS
	.align		4
        /*0038*/ 	.byte	0x04, 0x1c
        /*003a*/ 	.short	(.L_95 - .L_94)


	//   ....[0]....
.L_94:
        /*003c*/ 	.word	0x00000be0


	//----- nvinfo : EIATTR_CBANK_PARAM_SIZE
	.align		4
.L_95:
        /*0040*/ 	.byte	0x03, 0x19
        /*0042*/ 	.short	0x0010


	//----- nvinfo : EIATTR_PARAM_CBANK
	.align		4
        /*0044*/ 	.byte	0x04, 0x0a
        /*0046*/ 	.short	(.L_97 - .L_96)
	.align		4
.L_96:
        /*0048*/ 	.word	index@(.nv.constant0._Z16computeHistogramPKcP9Histogram)
        /*004c*/ 	.short	0x0380
        /*004e*/ 	.short	0x0010


	//----- nvinfo : EIATTR_SW_WAR
	.align		4
.L_97:
        /*0050*/ 	.byte	0x04, 0x36
        /*0052*/ 	.short	(.L_99 - .L_98)
.L_98:
        /*0054*/ 	.word	0x00000008
.L_99:


//--------------------- .nv.callgraph             --------------------------
	.section	.nv.callgraph,"",@"SHT_CUDA_CALLGRAPH"
	.align	4
	.sectionentsize	8
	.align		4
        /*0000*/ 	.word	0x00000000
	.align		4
        /*0004*/ 	.word	0xffffffff
	.align		4
        /*0008*/ 	.word	index@(_Z11findClosestPKcPiS1_P9Histogram)
	.align		4
        /*000c*/ 	.word	index@(vprintf)
	.align		4
        /*0010*/ 	.word	index@(_Z17computeIndexTablePKcP13DynamicVector)
	.align		4
        /*0014*/ 	.word	index@(malloc)
	.align		4
        /*0018*/ 	.word	index@(_Z15resetIndexTableP13DynamicVector)
	.align		4
        /*001c*/ 	.word	index@(malloc)
	.align		4
        /*0020*/ 	.word	index@(_Z15resetIndexTableP13DynamicVector)
	.align		4
        /*0024*/ 	.word	index@(vprintf)
	.align		4
        /*0028*/ 	.word	0x00000000
	.align		4
        /*002c*/ 	.word	0xfffffffe
	.align		4
        /*0030*/ 	.word	0x00000000
	.align		4
        /*0034*/ 	.word	0xfffffffd
	.align		4
        /*0038*/ 	.word	0x00000000
	.align		4
        /*003c*/ 	.word	0xfffffffc


//--------------------- .nv.constant4             --------------------------
	.section	.nv.constant4,"a",@progbits
	.align	8
	.align		8
.nv.constant4:
        /*0000*/ 	.dword	vprintf
	.align		8
        /*0008*/ 	.dword	$str
	.align		8
        /*0010*/ 	.dword	$str$1
	.align		8
        /*0018*/ 	.dword	$str$2
	.align		8
        /*0020*/ 	.dword	malloc


//--------------------- .nv.constant3             --------------------------
	.section	.nv.constant3,"a",@progbits
	.align	4
.nv.constant3:
	.type		RHO,@object
	.size		RHO,(.L_0 - RHO)
RHO:
        /*0000*/ 	.byte	0x00, 0x00, 0x00, 0x00, 0x00, 0x00, 0x00, 0x00, 0x01, 0x00, 0x00, 0x00, 0x00, 0x00, 0x00, 0x00
        /*0010*/ 	.byte	0x00, 0x00, 0x00, 0x00, 0x00, 0x00, 0x00, 0x00, 0x02, 0x00, 0x00, 0x00, 0x00, 0x00, 0x00, 0x00
        /*0020*/ 	.byte	0x00, 0x00, 0x00, 0x00, 0x00, 0x00, 0x00, 0x00, 0x00, 0x00, 0x00, 0x00, 0x00, 0x00, 0x00, 0x00
        /*0030*/ 	.byte	0x00, 0x00, 0x00, 0x00, 0x00, 0x00, 0x00, 0x00, 0x00, 0x00, 0x00, 0x00, 0x00, 0x00, 0x00, 0x00
        /*0040*/ 	.byte	0x00, 0x00, 0x00, 0x00, 0x00, 0x00, 0x00, 0x00, 0x00, 0x00, 0x00, 0x00, 0x03, 0x00, 0x00, 0x00
        /*0050*/ 	.byte	0x00, 0x00, 0x00, 0x00, 0x00, 0x00, 0x00, 0x00, 0x00, 0x00, 0x00, 0x00, 0x00, 0x00, 0x00, 0x00
        /*0060*/ 	.byte	0x00, 0x00, 0x00, 0x00, 0x00, 0x00, 0x00, 0x00
.L_0:


//--------------------- .text._Z11findClosestPKcPiS1_P9Histogram --------------------------
	.section	.text._Z11findClosestPKcPiS1_P9Histogram,"ax",@progbits
	.align	128
        .global         _Z11findClosestPKcPiS1_P9Histogram
        .type           _Z11findClosestPKcPiS1_P9Histogram,@function
        .size           _Z11findClosestPKcPiS1_P9Histogram,(.L_x_42 - _Z11findClosestPKcPiS1_P9Histogram)
        .other          _Z11findClosestPKcPiS1_P9Histogram,@"STO_CUDA_ENTRY STV_DEFAULT"
_Z11findClosestPKcPiS1_P9Histogram:
.text._Z11findClosestPKcPiS1_P9Histogram:
[----:B------:R-:W0:Y:S08]  /*0000*/  LDC R1, c[0x0][0x37c] ;  /* 0x0000df00ff017b82 */ /* 0x000e300000000800 */
[----:B------:R-:W1:Y:S01]  /*0010*/  S2UR UR7, SR_CgaCtaId ;  /* 0x00000000000779c3 */ /* 0x000e620000008800 */
[----:B------:R-:W2:Y:S01]  /*0020*/  S2R R19, SR_TID.X ;  /* 0x0000000000137919 */ /* 0x000ea20000002100 */
[----:B------:R-:W-:Y:S01]  /*0030*/  UMOV UR5, 0x400 ;  /* 0x0000040000057882 */ /* 0x000fe20000000000 */
[----:B------:R-:W3:Y:S01]  /*0040*/  LDCU.64 UR36, c[0x0][0x358] ;  /* 0x00006b00ff2477ac */ /* 0x000ee20008000a00 */
[----:B------:R-:W-:Y:S01]  /*0050*/  BSSY.RECONVERGENT B0, `(.L_x_0) ;  /* 0x0000036000007945 */ /* 0x000fe20003800200 */
[----:B------:R-:W4:Y:S01]  /*0060*/  S2R R18, SR_CTAID.X ;  /* 0x0000000000127919 */ /* 0x000f220000002500 */
[----:B0-----:R-:W-:-:S02]  /*0070*/  VIADD R1, R1, 0xfffffbf8 ;  /* 0xfffffbf801017836 */ /* 0x001fc40000000000 */
[----:B------:R-:W0:Y:S01]  /*0080*/  LDC.64 R16, c[0x0][0x398] ;  /* 0x0000e600ff107b82 */ /* 0x000e220000000a00 */
[----:B-1----:R-:W-:-:S09]  /*0090*/  ULEA UR6, UR7, UR5, 0x18 ;  /* 0x0000000507067291 */ /* 0x002fd2000f8ec0ff */
[----:B------:R-:W-:Y:S01]  /*00a0*/  STS.64 [UR6+0x100], RZ ;  /* 0x000100ffff007988 */ /* 0x000fe20008000a06 */
[----:B--2---:R-:W-:-:S13]  /*00b0*/  ISETP.NE.AND P0, PT, R19, RZ, PT ;  /* 0x000000ff1300720c */ /* 0x004fda0003f05270 */
[----:B---34-:R-:W-:Y:S05]  /*00c0*/  @P0 BRA `(.L_x_1) ;  /* 0x0000000000b80947 */ /* 0x018fea0003800000 */
[----:B------:R-:W-:Y:S01]  /*00d0*/  IMAD.MOV.U32 R2, RZ, RZ, 0x100 ;  /* 0x00000100ff027424 */ /* 0x000fe200078e00ff */
[----:B------:R-:W-:Y:S01]  /*00e0*/  MOV R3, 0xffffffff ;  /* 0xffffffff00037802 */ /* 0x000fe20000000f00 */
[----:B------:R-:W1:Y:S01]  /*00f0*/  S2R R14, SR_CTAID.X ;  /* 0x00000000000e7919 */ /* 0x000e620000002500 */
[----:B------:R-:W-:Y:S01]  /*0100*/  UIADD3 UR4, UPT, UPT, UR5, 0x114, URZ ;  /* 0x0000011405047890 */ /* 0x000fe2000fffe0ff */
[----:B------:R-:W-:Y:S01]  /*0110*/  IMAD.MOV.U32 R0, RZ, RZ, RZ ;  /* 0x000000ffff007224 */ /* 0x000fe200078e00ff */
[----:B------:R-:W2:Y:S01]  /*0120*/  LDCU.64 UR8, c[0x0][0x380] ;  /* 0x00007000ff0877ac */ /* 0x000ea20008000a00 */
[----:B------:R3:W-:Y:S01]  /*0130*/  STS.64 [UR6+0x108], R2 ;  /* 0x00010802ff007988 */ /* 0x0007e20008000a06 */
[----:B------:R-:W-:-:S12]  /*0140*/  ULEA UR4, UR7, UR4, 0x18 ;  /* 0x0000000407047291 */ /* 0x000fd8000f8ec0ff */
.L_x_2:
[----:B-1-3--:R-:W-:-:S05]  /*0150*/  IMAD R2, R14, 0x100, R0 ;  /* 0x000001000e027824 */ /* 0x00afca00078e0200 */
[----:B--2---:R-:W-:-:S04]  /*0160*/  IADD3 R2, P0, PT, R2, UR8, RZ ;  /* 0x0000000802027c10 */ /* 0x004fc8000ff1e0ff */
[----:B------:R-:W-:-:S05]  /*0170*/  IADD3.X R3, PT, PT, RZ, UR9, RZ, P0, !PT ;  /* 0x00000009ff037c10 */ /* 0x000fca00087fe4ff */
[----:B------:R-:W2:Y:S04]  /*0180*/  LDG.E.U8 R5, desc[UR36][R2.64] ;  /* 0x0000002402057981 */ /* 0x000ea8000c1e1100 */
[----:B------:R-:W3:Y:S04]  /*0190*/  LDG.E.U8 R7, desc[UR36][R2.64+0x1] ;  /* 0x0000012402077981 */ /* 0x000ee8000c1e1100 */
[----:B------:R-:W4:Y:S04]  /*01a0*/  LDG.E.U8 R9, desc[UR36][R2.64+0x2] ;  /* 0x0000022402097981 */ /* 0x000f28000c1e1100 */
[----:B------:R-:W5:Y:S04]  /*01b0*/  LDG.E.U8 R11, desc[UR36][R2.64+0x3] ;  /* 0x00000324020b7981 */ /* 0x000f68000c1e1100 */
        /* <DEDUP_REMOVED lines=12> */
[----:B--2---:R-:W-:Y:S04]  /*0280*/  STS.U8 [R0+UR4], R5 ;  /* 0x0000000500007988 */ /* 0x004fe80008000004 */
[----:B---3--:R-:W-:Y:S04]  /*0290*/  STS.U8 [R0+UR4+0x1], R7 ;  /* 0x0000010700007988 */ /* 0x008fe80008000004 */
[----:B----4-:R-:W-:Y:S04]  /*02a0*/  STS.U8 [R0+UR4+0x2], R9 ;  /* 0x0000020900007988 */ /* 0x010fe80008000004 */
[----:B-----5:R-:W-:Y:S04]  /*02b0*/  STS.U8 [R0+UR4+0x3], R11 ;  /* 0x0000030b00007988 */ /* 0x020fe80008000004 */
[----:B------:R-:W-:Y:S04]  /*02c0*/  STS.U8 [R0+UR4+0x4], R13 ;  /* 0x0000040d00007988 */ /* 0x000fe80008000004 */
        /* <DEDUP_REMOVED lines=10> */
[----:B------:R1:W-:Y:S02]  /*0370*/  STS.U8 [R0+UR4+0xf], R12 ;  /* 0x00000f0c00007988 */ /* 0x0003e40008000004 */
[----:B-1----:R-:W-:-:S05]  /*0380*/  VIADD R0, R0, 0x10 ;  /* 0x0000001000007836 */ /* 0x002fca0000000000 */
[----:B------:R-:W-:-:S13]  /*0390*/  ISETP.NE.AND P0, PT, R0, 0x100, PT ;  /* 0x000001000000780c */ /* 0x000fda0003f05270 */
[----:B------:R-:W-:Y:S05]  /*03a0*/  @P0 BRA `(.L_x_2) ;  /* 0xfffffffc00680947 */ /* 0x000fea000383ffff */
.L_x_1:
[----:B------:R-:W-:Y:S05]  /*03b0*/  BSYNC.RECONVERGENT B0 ;  /* 0x0000000000007941 */ /* 0x000fea0003800200 */
.L_x_0:
[----:B------:R-:W-:Y:S01]  /*03c0*/  BAR.SYNC.DEFER_BLOCKING 0x0 ;  /* 0x0000000000007b1d */ /* 0x000fe20000010000 */
[----:B0-----:R-:W-:-:S05]  /*03d0*/  IMAD.WIDE.U32 R16, R18, 0x4, R16 ;  /* 0x0000000412107825 */ /* 0x001fca00078e0010 */
[----:B------:R-:W-:-:S05]  /*03e0*/  UMOV UR38, URZ ;  /* 0x000000ff00267c82 */ /* 0x000fca0008000000 */
.L_x_16:
[----:B01----:R-:W-:Y:S01]  /*03f0*/  VIADD R3, R19, UR38 ;  /* 0x0000002613037c36 */ /* 0x003fe20008000000 */
[----:B------:R-:W-:Y:S04]  /*0400*/  BSSY.RECONVERGENT B0, `(.L_x_3) ;  /* 0x0000041000007945 */ /* 0x000fe80003800200 */
[----:B------:R-:W-:-:S13]  /*0410*/  ISETP.NE.AND P0, PT, R18, R3, PT ;  /* 0x000000031200720c */ /* 0x000fda0003f05270 */
[----:B------:R-:W-:Y:S05]  /*0420*/  @!P0 BRA `(.L_x_4) ;  /* 0x0000000000f88947 */ /* 0x000fea0003800000 */
[----:B------:R-:W0:Y:S01]  /*0430*/  LDC.64 R20, c[0x0][0x398] ;  /* 0x0000e600ff147b82 */ /* 0x000e220000000a00 */
[----:B------:R-:W2:Y:S04]  /*0440*/  LDG.E.U8 R0, desc[UR36][R16.64] ;  /* 0x0000002410007981 */ /* 0x000ea8000c1e1100 */
[----:B------:R-:W3:Y:S04]  /*0450*/  LDG.E.U8 R4, desc[UR36][R16.64+0x1] ;  /* 0x0000012410047981 */ /* 0x000ee8000c1e1100 */
[----:B------:R-:W4:Y:S04]  /*0460*/  LDG.E.U8 R8, desc[UR36][R16.64+0x3] ;  /* 0x0000032410087981 */ /* 0x000f28000c1e1100 */
[----:B------:R-:W5:Y:S01]  /*0470*/  LDG.E.U8 R14, desc[UR36][R16.64+0x2] ;  /* 0x00000224100e7981 */ /* 0x000f62000c1e1100 */
[----:B0-----:R-:W-:-:S05]  /*0480*/  IMAD.WIDE.U32 R20, R3, 0x4, R20 ;  /* 0x0000000403147825 */ /* 0x001fca00078e0014 */
[----:B------:R-:W2:Y:S04]  /*0490*/  LDG.E.U8 R2, desc[UR36][R20.64] ;  /* 0x0000002414027981 */ /* 0x000ea8000c1e1100 */
[----:B------:R-:W3:Y:S04]  /*04a0*/  LDG.E.U8 R6, desc[UR36][R20.64+0x1] ;  /* 0x0000012414067981 */ /* 0x000ee8000c1e1100 */
[----:B------:R-:W4:Y:S04]  /*04b0*/  LDG.E.U8 R10, desc[UR36][R20.64+0x3] ;  /* 0x00000324140a7981 */ /* 0x000f28000c1e1100 */
[----:B------:R-:W5:Y:S01]  /*04c0*/  LDG.E.U8 R12, desc[UR36][R20.64+0x2] ;  /* 0x00000224140c7981 */ /* 0x000f62000c1e1100 */
[----:B------:R-:W0:Y:S01]  /*04d0*/  S2R R5, SR_CgaCtaId ;  /* 0x0000000000057919 */ /* 0x000e220000008800 */
[----:B--2---:R-:W-:-:S04]  /*04e0*/  VIMNMX.U16x2 R7, PT, PT, R0, R2, PT ;  /* 0x0000000200077248 */ /* 0x004fc80003fe0200 */
[----:B------:R-:W-:Y:S02]  /*04f0*/  IADD3 R7, PT, PT, RZ, -R7, RZ ;  /* 0x80000007ff077210 */ /* 0x000fe40007ffe0ff */
[----:B------:R-:W-:Y:S02]  /*0500*/  VIMNMX.U16x2 R2, PT, PT, R0, R2, !PT ;  /* 0x0000000200027248 */ /* 0x000fe40007fe0200 */
[----:B------:R-:W-:Y:S02]  /*0510*/  PRMT R7, R7, 0x7710, RZ ;  /* 0x0000771007077816 */ /* 0x000fe400000000ff */
[CC--:B---3--:R-:W-:Y:S02]  /*0520*/  VIMNMX.U16x2 R0, PT, PT, R4.reuse, R6.reuse, PT ;  /* 0x0000000604007248 */ /* 0x0c8fe40003fe0200 */
[----:B------:R-:W-:Y:S01]  /*0530*/  VIMNMX.U16x2 R4, PT, PT, R4, R6, !PT ;  /* 0x0000000604047248 */ /* 0x000fe20007fe0200 */
[----:B------:R-:W-:Y:S01]  /*0540*/  IMAD.IADD R2, R2, 0x1, R7 ;  /* 0x0000000102027824 */ /* 0x000fe200078e0207 */
[----:B----4-:R-:W-:-:S02]  /*0550*/  VIMNMX.U16x2 R6, PT, PT, R8, R10, PT ;  /* 0x0000000a08067248 */ /* 0x010fc40003fe0200 */
[----:B------:R-:W-:Y:S01]  /*0560*/  VIMNMX.U16x2 R7, PT, PT, R8, R10, !PT ;  /* 0x0000000a08077248 */ /* 0x000fe20007fe0200 */
[----:B------:R-:W-:Y:S01]  /*0570*/  IMAD.MOV R0, RZ, RZ, -R0 ;  /* 0x000000ffff007224 */ /* 0x000fe200078e0a00 */
[----:B-----5:R-:W-:Y:S02]  /*0580*/  VIMNMX.U16x2 R8, PT, PT, R14, R12, PT ;  /* 0x0000000c0e087248 */ /* 0x020fe40003fe0200 */
[----:B------:R-:W-:Y:S02]  /*0590*/  IADD3 R6, PT, PT, RZ, -R6, RZ ;  /* 0x80000006ff067210 */ /* 0x000fe40007ffe0ff */
[----:B------:R-:W-:Y:S01]  /*05a0*/  PRMT R11, R0, 0x7710, RZ ;  /* 0x00007710000b7816 */ /* 0x000fe200000000ff */
[----:B------:R-:W-:Y:S01]  /*05b0*/  IMAD.MOV R8, RZ, RZ, -R8 ;  /* 0x000000ffff087224 */ /* 0x000fe200078e0a08 */
[----:B------:R-:W-:Y:S02]  /*05c0*/  PRMT R6, R6, 0x7710, RZ ;  /* 0x0000771006067816 */ /* 0x000fe400000000ff */
[----:B------:R-:W-:Y:S01]  /*05d0*/  VIMNMX.U16x2 R9, PT, PT, R14, R12, !PT ;  /* 0x0000000c0e097248 */ /* 0x000fe20007fe0200 */
[----:B------:R-:W-:Y:S01]  /*05e0*/  IMAD.IADD R4, R4, 0x1, R11 ;  /* 0x0000000104047824 */ /* 0x000fe200078e020b */
[----:B------:R-:W-:-:S02]  /*05f0*/  PRMT R8, R8, 0x7710, RZ ;  /* 0x0000771008087816 */ /* 0x000fc400000000ff */
[----:B------:R-:W-:Y:S02]  /*0600*/  IADD3 R6, PT, PT, R7, R6, RZ ;  /* 0x0000000607067210 */ /* 0x000fe40007ffe0ff */
[----:B------:R-:W-:Y:S01]  /*0610*/  MOV R10, 0x400 ;  /* 0x00000400000a7802 */ /* 0x000fe20000000f00 */
[----:B------:R-:W-:Y:S01]  /*0620*/  IMAD.IADD R9, R9, 0x1, R8 ;  /* 0x0000000109097824 */ /* 0x000fe200078e0208 */
[----:B------:R-:W-:Y:S02]  /*0630*/  LOP3.LUT R2, R2, 0xffff, RZ, 0xc0, !PT ;  /* 0x0000ffff02027812 */ /* 0x000fe400078ec0ff */
[----:B------:R-:W-:Y:S02]  /*0640*/  LOP3.LUT R7, R4, 0xffff, RZ, 0xc0, !PT ;  /* 0x0000ffff04077812 */ /* 0x000fe400078ec0ff */
[----:B------:R-:W-:Y:S02]  /*0650*/  LOP3.LUT R6, R6, 0xffff, RZ, 0xc0, !PT ;  /* 0x0000ffff06067812 */ /* 0x000fe400078ec0ff */
[----:B0-----:R-:W-:-:S02]  /*0660*/  LEA R0, R5, R10, 0x18 ;  /* 0x0000000a05007211 */ /* 0x001fc400078ec0ff */
[----:B------:R-:W-:Y:S02]  /*0670*/  LOP3.LUT R9, R9, 0xffff, RZ, 0xc0, !PT ;  /* 0x0000ffff09097812 */ /* 0x000fe400078ec0ff */
[----:B------:R-:W-:Y:S01]  /*0680*/  IADD3 R2, PT, PT, R6, R7, R2 ;  /* 0x0000000706027210 */ /* 0x000fe20007ffe002 */
[----:B------:R0:W-:Y:S04]  /*0690*/  STS [R0+0x110], RZ ;  /* 0x000110ff00007388 */ /* 0x0001e80000000800 */
[----:B------:R-:W-:-:S05]  /*06a0*/  IMAD.IADD R2, R2, 0x1, R9 ;  /* 0x0000000102027824 */ /* 0x000fca00078e0209 */
[----:B------:R-:W-:-:S13]  /*06b0*/  ISETP.GT.U32.AND P0, PT, R2, 0x18f, PT ;  /* 0x0000018f0200780c */ /* 0x000fda0003f04070 */
[----:B0-----:R-:W-:Y:S05]  /*06c0*/  @P0 BRA `(.L_x_4) ;  /* 0x0000000000500947 */ /* 0x001fea0003800000 */
[----:B------:R-:W0:Y:S01]  /*06d0*/  S2R R7, SR_LANEID ;  /* 0x0000000000077919 */ /* 0x000e220000000000 */
[----:B------:R-:W-:Y:S01]  /*06e0*/  VOTEU.ANY UR4, UPT, PT ;  /* 0x0000000000047886 */ /* 0x000fe200038e0100 */
[----:B------:R-:W-:Y:S01]  /*06f0*/  IADD3 R2, PT, PT, R10, 0x110, RZ ;  /* 0x000001100a027810 */ /* 0x000fe20007ffe0ff */
[----:B------:R-:W0:Y:S01]  /*0700*/  FLO.U32 R8, UR4 ;  /* 0x0000000400087d00 */ /* 0x000e2200080e0000 */
[----:B------:R-:W1:Y:S02]  /*0710*/  S2R R9, SR_LTMASK ;  /* 0x0000000000097919 */ /* 0x000e640000003900 */
[----:B------:R-:W-:Y:S02]  /*0720*/  LEA R5, R5, R2, 0x18 ;  /* 0x0000000205057211 */ /* 0x000fe400078ec0ff */
[----:B------:R-:W-:Y:S03]  /*0730*/  LDS R2, [R0+0x104] ;  /* 0x0001040000027984 */ /* 0x000fe60000000800 */
[----:B------:R-:W2:Y:S01]  /*0740*/  POPC R6, UR4 ;  /* 0x0000000400067d09 */ /* 0x000ea20008000000 */
[----:B0-----:R-:W-:-:S02]  /*0750*/  ISETP.EQ.U32.AND P0, PT, R8, R7, PT ;  /* 0x000000070800720c */ /* 0x001fc40003f02070 */
[----:B-1----:R-:W-:-:S05]  /*0760*/  LOP3.LUT R9, R9, UR4, RZ, 0xc0, !PT ;  /* 0x0000000409097c12 */ /* 0x002fca000f8ec0ff */
[----:B------:R-:W0:Y:S06]  /*0770*/  POPC R10, R9 ;  /* 0x00000009000a7309 */ /* 0x000e2c0000000000 */
[----:B--2---:R-:W1:Y:S04]  /*0780*/  @P0 ATOMS.ADD R5, [R5], R6 ;  /* 0x000000060505038c */ /* 0x004e680000000000 */
[----:B------:R-:W-:Y:S04]  /*0790*/  LDS R4, [R0+0x100] ;  /* 0x0001000000047984 */ /* 0x000fe80000000800 */
[----:B-1----:R-:W0:Y:S02]  /*07a0*/  SHFL.IDX PT, R7, R5, R8, 0x1f ;  /* 0x00001f0805077589 */ /* 0x002e2400000e0000 */
[----:B0-----:R-:W-:-:S05]  /*07b0*/  IMAD.IADD R7, R7, 0x1, R10 ;  /* 0x0000000107077824 */ /* 0x001fca00078e020a */
[----:B------:R-:W-:-:S05]  /*07c0*/  IADD3 R2, PT, PT, R4, R7, R2 ;  /* 0x0000000704027210 */ /* 0x000fca0007ffe002 */
[----:B------:R-:W-:-:S05]  /*07d0*/  IMAD.SHL.U32 R2, R2, 0x4, RZ ;  /* 0x0000000402027824 */ /* 0x000fca00078e00ff */
[----:B------:R-:W-:-:S04]  /*07e0*/  LOP3.LUT R7, R2, 0xfc, RZ, 0xc0, !PT ;  /* 0x000000fc02077812 */ /* 0x000fc800078ec0ff */
[----:B------:R-:W-:-:S05]  /*07f0*/  IADD3 R2, PT, PT, R0, R7, RZ ;  /* 0x0000000700027210 */ /* 0x000fca0007ffe0ff */
[----:B------:R0:W-:Y:S02]  /*0800*/  STS [R2], R3 ;  /* 0x0000000302007388 */ /* 0x0001e40000000800 */
.L_x_4:
[----:B------:R-:W-:Y:S05]  /*0810*/  BSYNC.RECONVERGENT B0 ;  /* 0x0000000000007941 */ /* 0x000fea0003800200 */
.L_x_3:
[----:B------:R-:W-:Y:S01]  /*0820*/  BAR.SYNC.DEFER_BLOCKING 0x0 ;  /* 0x0000000000007b1d */ /* 0x000fe20000010000 */
[----:B------:R-:W-:Y:S01]  /*0830*/  ISETP.NE.AND P0, PT, R19, RZ, PT ;  /* 0x000000ff1300720c */ /* 0x000fe20003f05270 */
[----:B------:R-:W-:-:S04]  /*0840*/  UIADD3 UR38, UPT, UPT, UR38, 0x20, URZ ;  /* 0x0000002026267890 */ /* 0x000fc8000fffe0ff */
[----:B------:R-:W-:-:S04]  /*0850*/  UISETP.GE.U32.AND UP0, UPT, UR38, 0x100, UPT ;  /* 0x000001002600788c */ /* 0x000fc8000bf06070 */
[----:B------:R-:W-:-:S04]  /*0860*/  UP2UR UR39, UPR, URZ, 0x1 ;  /* 0x00000001ff277883 */ /* 0x000fc80008000000 */
[----:B------:R-:W-:Y:S08]  /*0870*/  @P0 BRA `(.L_x_5) ;  /* 0x0000000000600947 */ /* 0x000ff00003800000 */
[----:B------:R-:W1:Y:S01]  /*0880*/  S2UR UR5, SR_CgaCtaId ;  /* 0x00000000000579c3 */ /* 0x000e620000008800 */
[----:B------:R-:W-:Y:S02]  /*0890*/  UMOV UR4, 0x400 ;  /* 0x0000040000047882 */ /* 0x000fe40000000000 */
[----:B-1----:R-:W-:-:S06]  /*08a0*/  ULEA UR4, UR5, UR4, 0x18 ;  /* 0x0000000405047291 */ /* 0x002fcc000f8ec0ff */
[----:B0-----:R-:W-:-:S05]  /*08b0*/  IMAD.U32 R2, RZ, RZ, UR4 ;  /* 0x00000004ff027e24 */ /* 0x001fca000f8e00ff */
[----:B------:R-:W-:Y:S04]  /*08c0*/  LDS R22, [R2+0x110] ;  /* 0x0001100002167984 */ /* 0x000fe80000000800 */
[----:B------:R-:W0:Y:S02]  /*08d0*/  LDS R3, [R2+0x104] ;  /* 0x0001040002037984 */ /* 0x000e240000000800 */
[----:B0-----:R-:W-:-:S05]  /*08e0*/  IMAD.IADD R0, R22, 0x1, R3 ;  /* 0x0000000116007824 */ /* 0x001fca00078e0203 */
[----:B------:R-:W-:-:S13]  /*08f0*/  ISETP.GE.U32.AND P0, PT, R0, 0x41, PT ;  /* 0x000000410000780c */ /* 0x000fda0003f06070 */
[----:B------:R-:W-:Y:S05]  /*0900*/  @!P0 BRA `(.L_x_6) ;  /* 0x0000000000348947 */ /* 0x000fea0003800000 */
[----:B------:R-:W-:Y:S01]  /*0910*/  MOV R0, 0x0 ;  /* 0x0000000000007802 */ /* 0x000fe20000000f00 */
[----:B------:R-:W0:Y:S01]  /*0920*/  LDCU.64 UR4, c[0x4][0x10] ;  /* 0x01000200ff0477ac */ /* 0x000e220008000a00 */
[----:B------:R-:W-:Y:S02]  /*0930*/  CS2R R6, SRZ ;  /* 0x0000000000067805 */ /* 0x000fe4000001ff00 */
[----:B------:R1:W2:Y:S01]  /*0940*/  LDC.64 R2, c[0x4][R0] ;  /* 0x0100000000027b82 */ /* 0x0002a20000000a00 */
[----:B0-----:R-:W-:Y:S01]  /*0950*/  MOV R4, UR4 ;  /* 0x0000000400047c02 */ /* 0x001fe20008000f00 */
[----:B-1----:R-:W-:-:S07]  /*0960*/  IMAD.U32 R5, RZ, RZ, UR5 ;  /* 0x00000005ff057e24 */ /* 0x002fce000f8e00ff */
[----:B------:R-:W-:-:S07]  /*0970*/  LEPC R20, `(.L_x_7) ;  /* 0x000000001014794e */ /* 0x000fce0000000000 */
[----:B--2---:R-:W-:Y:S05]  /*0980*/  CALL.ABS.NOINC R2 ;  /* 0x0000000002007343 */ /* 0x004fea0003c00000 */
.L_x_7:
[----:B------:R-:W0:Y:S01]  /*0990*/  S2UR UR5, SR_CgaCtaId ;  /* 0x00000000000579c3 */ /* 0x000e220000008800 */
[----:B------:R-:W-:Y:S02]  /*09a0*/  UMOV UR4, 0x400 ;  /* 0x0000040000047882 */ /* 0x000fe40000000000 */
[----:B0-----:R-:W-:-:S06]  /*09b0*/  ULEA UR4, UR5, UR4, 0x18 ;  /* 0x0000000405047291 */ /* 0x001fcc000f8ec0ff */
[----:B------:R-:W-:-:S05]  /*09c0*/  IMAD.U32 R2, RZ, RZ, UR4 ;  /* 0x00000004ff027e24 */ /* 0x000fca000f8e00ff */
[----:B------:R0:W1:Y:S02]  /*09d0*/  LDS R3, [R2+0x104] ;  /* 0x0001040002037984 */ /* 0x0000640000000800 */
.L_x_6:
[----:B-1----:R-:W-:-:S05]  /*09e0*/  IADD3 R3, PT, PT, R22, R3, RZ ;  /* 0x0000000316037210 */ /* 0x002fca0007ffe0ff */
[----:B------:R1:W-:Y:S02]  /*09f0*/  STS [R2+0x104], R3 ;  /* 0x0001040302007388 */ /* 0x0003e40000000800 */
.L_x_5:
[----:B------:R-:W-:Y:S05]  /*0a00*/  WARPSYNC.ALL ;  /* 0x0000000000007948 */ /* 0x000fea0003800000 */
[----:B------:R-:W2:Y:S08]  /*0a10*/  S2UR UR5, SR_CgaCtaId ;  /* 0x00000000000579c3 */ /* 0x000eb00000008800 */
[----:B------:R-:W-:Y:S06]  /*0a20*/  BAR.SYNC.DEFER_BLOCKING 0x0 ;  /* 0x0000000000007b1d */ /* 0x000fec0000010000 */
[----:B------:R-:W-:-:S02]  /*0a30*/  UMOV UR4, 0x400 ;  /* 0x0000040000047882 */ /* 0x000fc40000000000 */
[----:B------:R-:W-:Y:S02]  /*0a40*/  IMAD.U32 R9, RZ, RZ, UR4 ;  /* 0x00000004ff097e24 */ /* 0x000fe4000f8e00ff */
[----:B--2---:R-:W-:-:S05]  /*0a50*/  IMAD.U32 R8, RZ, RZ, UR5 ;  /* 0x00000005ff087e24 */ /* 0x004fca000f8e00ff */
[----:B------:R-:W-:-:S05]  /*0a60*/  LEA R0, R8, R9, 0x18 ;  /* 0x0000000908007211 */ /* 0x000fca00078ec0ff */
[----:B------:R-:W2:Y:S02]  /*0a70*/  LDS.64 R22, [R0+0x100] ;  /* 0x0001000000167984 */ /* 0x000ea40000000a00 */
[----:B--2---:R-:W-:-:S13]  /*0a80*/  ISETP.GE.U32.AND P0, PT, R23, 0x20, PT ;  /* 0x000000201700780c */ /* 0x004fda0003f06070 */
[----:B------:R-:W-:Y:S05]  /*0a90*/  @!P0 BRA `(.L_x_8) ;  /* 0x0000002000308947 */ /* 0x000fea0003800000 */
[----:B01----:R-:W-:Y:S01]  /*0aa0*/  IMAD.MOV.U32 R2, RZ, RZ, 0x2 ;  /* 0x00000002ff027424 */ /* 0x003fe200078e00ff */
[----:B------:R-:W-:Y:S01]  /*0ab0*/  MOV R3, 0x3 ;  /* 0x0000000300037802 */ /* 0x000fe20000000f00 */
[----:B------:R-:W-:Y:S02]  /*0ac0*/  IMAD.MOV.U32 R10, RZ, RZ, 0xa ;  /* 0x0000000aff0a7424 */ /* 0x000fe400078e00ff */
[----:B------:R-:W-:Y:S02]  /*0ad0*/  HFMA2 R12, -RZ, RZ, 0, 7.152557373046875e-07 ;  /* 0x0000000cff0c7431 */ /* 0x000fe400000001ff */
[----:B------:R-:W-:Y:S01]  /*0ae0*/  IMAD.MOV.U32 R11, RZ, RZ, 0xb ;  /* 0x0000000bff0b7424 */ /* 0x000fe200078e00ff */
[----:B------:R-:W-:Y:S01]  /*0af0*/  MOV R9, 0x9 ;  /* 0x0000000900097802 */ /* 0x000fe20000000f00 */
[----:B------:R0:W-:Y:S01]  /*0b00*/  STL.64 [R1+0x8], R2 ;  /* 0x0000080201007387 */ /* 0x0001e20000100a00 */
[----:B------:R-:W-:Y:S01]  /*0b10*/  IMAD.MOV.U32 R13, RZ, RZ, 0xd ;  /* 0x0000000dff0d7424 */ /* 0x000fe200078e00ff */
[----:B------:R-:W-:Y:S01]  /*0b20*/  MOV R15, 0xf ;  /* 0x0000000f000f7802 */ /* 0x000fe20000000f00 */
[----:B------:R-:W-:Y:S01]  /*0b30*/  IMAD.MOV.U32 R8, RZ, RZ, 0x8 ;  /* 0x00000008ff087424 */ /* 0x000fe200078e00ff */
[----:B------:R1:W-:Y:S01]  /*0b40*/  STL.64 [R1+0x28], R10 ;  /* 0x0000280a01007387 */ /* 0x0003e20000100a00 */
[----:B------:R-:W-:-:S02]  /*0b50*/  IMAD.MOV.U32 R4, RZ, RZ, 0x4 ;  /* 0x00000004ff047424 */ /* 0x000fc400078e00ff */
[----:B------:R-:W-:Y:S02]  /*0b60*/  HFMA2 R6, -RZ, RZ, 0, 3.5762786865234375e-07 ;  /* 0x00000006ff067431 */ /* 0x000fe400000001ff */
[----:B------:R-:W-:Y:S01]  /*0b70*/  IMAD.MOV.U32 R5, RZ, RZ, 0x5 ;  /* 0x00000005ff057424 */ /* 0x000fe200078e00ff */
[----:B------:R2:W-:Y:S01]  /*0b80*/  STL.64 [R1+0x30], R12 ;  /* 0x0000300c01007387 */ /* 0x0005e20000100a00 */
[----:B------:R-:W-:Y:S02]  /*0b90*/  IMAD.MOV.U32 R14, RZ, RZ, 0xe ;  /* 0x0000000eff0e7424 */ /* 0x000fe400078e00ff */
[----:B------:R-:W-:Y:S02]  /*0ba0*/  HFMA2 R21, -RZ, RZ, 0, 5.9604644775390625e-08 ;  /* 0x00000001ff157431 */ /* 0x000fe400000001ff */
[----:B------:R-:W-:Y:S02]  /*0bb0*/  IMAD.MOV.U32 R7, RZ, RZ, 0x7 ;  /* 0x00000007ff077424 */ /* 0x000fe400078e00ff */
[----:B0-----:R-:W-:-:S02]  /*0bc0*/  HFMA2 R2, -RZ, RZ, 0, 1.07288360595703125e-06 ;  /* 0x00000012ff027431 */ /* 0x001fc400000001ff */
[----:B------:R-:W-:Y:S01]  /*0bd0*/  IMAD.MOV.U32 R3, RZ, RZ, 0x13 ;  /* 0x00000013ff037424 */ /* 0x000fe200078e00ff */
[----:B------:R0:W-:Y:S01]  /*0be0*/  STL.64 [R1+0x20], R8 ;  /* 0x0000200801007387 */ /* 0x0001e20000100a00 */
[----:B------:R-:W-:Y:S01]  /*0bf0*/  IMAD.MOV.U32 R20, RZ, RZ, RZ ;  /* 0x000000ffff147224 */ /* 0x000fe200078e00ff */
[----:B-1----:R-:W-:Y:S01]  /*0c00*/  MOV R11, 0x1b ;  /* 0x0000001b000b7802 */ /* 0x002fe20000000f00 */
[----:B------:R-:W-:Y:S01]  /*0c10*/  IMAD.MOV.U32 R10, RZ, RZ, 0x1a ;  /* 0x0000001aff0a7424 */ /* 0x000fe200078e00ff */
[----:B------:R1:W-:Y:S01]  /*0c20*/  STL.64 [R1+0x10], R4 ;  /* 0x0000100401007387 */ /* 0x0003e20000100a00 */
[----:B------:R-:W-:Y:S02]  /*0c30*/  IMAD.MOV.U32 R24, RZ, RZ, 0xe2 ;  /* 0x000000e2ff187424 */ /* 0x000fe400078e00ff */
[----:B--2---:R-:W-:Y:S01]  /*0c40*/  IMAD.MOV.U32 R12, RZ, RZ, 0x1c ;  /* 0x0000001cff0c7424 */ /* 0x004fe200078e00ff */
[----:B------:R2:W-:Y:S01]  /*0c50*/  STL.64 [R1+0x48], R2 ;  /* 0x0000480201007387 */ /* 0x0005e20000100a00 */
[----:B------:R-:W-:-:S02]  /*0c60*/  IMAD.MOV.U32 R13, RZ, RZ, 0x1d ;  /* 0x0000001dff0d7424 */ /* 0x000fc400078e00ff */
[----:B------:R-:W-:Y:S01]  /*0c70*/  IMAD.MOV.U32 R25, RZ, RZ, 0xe3 ;  /* 0x000000e3ff197424 */ /* 0x000fe200078e00ff */
[----:B------:R3:W-:Y:S01]  /*0c80*/  STL.64 [R1+0x68], R10 ;  /* 0x0000680a01007387 */ /* 0x0007e20000100a00 */
[----:B0-----:R-:W-:Y:S02]  /*0c90*/  HFMA2 R8, -RZ, RZ, 0, 1.430511474609375e-06 ;  /* 0x00000018ff087431 */ /* 0x001fe400000001ff */
[----:B------:R-:W-:Y:S01]  /*0ca0*/  IMAD.MOV.U32 R9, RZ, RZ, 0x19 ;  /* 0x00000019ff097424 */ /* 0x000fe200078e00ff */
[----:B------:R0:W-:Y:S01]  /*0cb0*/  STL.64 [R1+0x70], R12 ;  /* 0x0000700c01007387 */ /* 0x0001e20000100a00 */
[----:B-1----:R-:W-:Y:S01]  /*0cc0*/  IMAD.MOV.U32 R4, RZ, RZ, 0x14 ;  /* 0x00000014ff047424 */ /* 0x002fe200078e00ff */
[----:B------:R-:W-:Y:S01]  /*0cd0*/  MOV R5, 0x15 ;  /* 0x0000001500057802 */ /* 0x000fe20000000f00 */
[----:B------:R-:W-:Y:S02]  /*0ce0*/  IMAD.MOV.U32 R23, RZ, RZ, 0xfd ;  /* 0x000000fdff177424 */ /* 0x000fe400078e00ff */
[----:B--2---:R-:W-:-:S02]  /*0cf0*/  HFMA2 R2, -RZ, RZ, 0, 1.78813934326171875e-06 ;  /* 0x0000001eff027431 */ /* 0x004fc400000001ff */
[----:B------:R-:W-:Y:S01]  /*0d00*/  IMAD.MOV.U32 R3, RZ, RZ, 0x1f ;  /* 0x0000001fff037424 */ /* 0x000fe200078e00ff */
[----:B------:R1:W-:Y:S01]  /*0d10*/  STL.64 [R1+0x60], R8 ;  /* 0x0000600801007387 */ /* 0x0003e20000100a00 */
[----:B---3--:R-:W-:Y:S02]  /*0d20*/  HFMA2 R10, -RZ, RZ, 0, 2.50339508056640625e-06 ;  /* 0x0000002aff0a7431 */ /* 0x008fe400000001ff */
[----:B------:R-:W-:Y:S01]  /*0d30*/  IMAD.MOV.U32 R11, RZ, RZ, 0x2b ;  /* 0x0000002bff0b7424 */ /* 0x000fe200078e00ff */
[----:B------:R2:W-:Y:S01]  /*0d40*/  STL.64 [R1+0x38], R14 ;  /* 0x0000380e01007387 */ /* 0x0005e20000100a00 */
[----:B0-----:R-:W-:Y:S01]  /*0d50*/  IMAD.MOV.U32 R12, RZ, RZ, 0x2c ;  /* 0x0000002cff0c7424 */ /* 0x001fe200078e00ff */
[----:B------:R-:W-:Y:S02]  /*0d60*/  MOV R13, 0x2d ;  /* 0x0000002d000d7802 */ /* 0x000fe40000000f00 */
[----:B------:R0:W-:Y:S04]  /*0d70*/  STL.64 [R1+0x78], R2 ;  /* 0x0000780201007387 */ /* 0x0001e80000100a00 */
[----:B------:R3:W-:Y:S01]  /*0d80*/  STL.64 [R1+0xa8], R10 ;  /* 0x0000a80a01007387 */ /* 0x0007e20000100a00 */
[----:B-1----:R-:W-:-:S02]  /*0d90*/  IMAD.MOV.U32 R8, RZ, RZ, 0x28 ;  /* 0x00000028ff087424 */ /* 0x002fc400078e00ff */
[----:B------:R-:W-:Y:S01]  /*0da0*/  IMAD.MOV.U32 R9, RZ, RZ, 0x29 ;  /* 0x00000029ff097424 */ /* 0x000fe200078e00ff */
[----:B------:R1:W-:Y:S01]  /*0db0*/  STL.64 [R1+0xb0], R12 ;  /* 0x0000b00c01007387 */ /* 0x0003e20000100a00 */
[----:B--2---:R-:W-:Y:S01]  /*0dc0*/  IMAD.MOV.U32 R14, RZ, RZ, 0x20 ;  /* 0x00000020ff0e7424 */ /* 0x004fe200078e00ff */
[----:B------:R-:W-:Y:S01]  /*0dd0*/  MOV R15, 0x21 ;  /* 0x00000021000f7802 */ /* 0x000fe20000000f00 */
[----:B0-----:R-:W-:Y:S01]  /*0de0*/  IMAD.MOV.U32 R2, RZ, RZ, 0x2e ;  /* 0x0000002eff027424 */ /* 0x001fe200078e00ff */
[----:B------:R0:W-:Y:S01]  /*0df0*/  STL.64 [R1+0x50], R4 ;  /* 0x0000500401007387 */ /* 0x0001e20000100a00 */
[----:B------:R-:W-:Y:S02]  /*0e00*/  IMAD.MOV.U32 R3, RZ, RZ, 0x2f ;  /* 0x0000002fff037424 */ /* 0x000fe400078e00ff */
[----:B---3--:R-:W-:Y:S01]  /*0e10*/  IMAD.MOV.U32 R10, RZ, RZ, 0x3a ;  /* 0x0000003aff0a7424 */ /* 0x008fe200078e00ff */
[----:B------:R2:W-:Y:S01]  /*0e20*/  STL.64 [R1+0xa0], R8 ;  /* 0x0000a00801007387 */ /* 0x0005e20000100a00 */
[----:B------:R-:W-:-:S02]  /*0e30*/  IMAD.MOV.U32 R11, RZ, RZ, 0x3b ;  /* 0x0000003bff0b7424 */ /* 0x000fc400078e00ff */
[----:B-1----:R-:W-:Y:S01]  /*0e40*/  IMAD.MOV.U32 R12, RZ, RZ, 0x3e ;  /* 0x0000003eff0c7424 */ /* 0x002fe200078e00ff */
[----:B------:R1:W-:Y:S01]  /*0e50*/  STL.64 [R1+0xb8], R2 ;  /* 0x0000b80201007387 */ /* 0x0003e20000100a00 */
[----:B------:R-:W-:-:S03]  /*0e60*/  MOV R13, 0x3f ;  /* 0x0000003f000d7802 */ /* 0x000fc60000000f00 */
[----:B------:R3:W-:Y:S01]  /*0e70*/  STL.64 [R1+0xe8], R10 ;  /* 0x0000e80a01007387 */ /* 0x0007e20000100a00 */
[----:B0-----:R-:W-:Y:S02]  /*0e80*/  HFMA2 R4, -RZ, RZ, 0, 2.1457672119140625e-06 ;  /* 0x00000024ff047431 */ /* 0x001fe400000001ff */
[----:B------:R-:W-:Y:S01]  /*0e90*/  IMAD.MOV.U32 R5, RZ, RZ, 0x25 ;  /* 0x00000025ff057424 */ /* 0x000fe200078e00ff */
[----:B------:R0:W-:Y:S01]  /*0ea0*/  STL.64 [R1+0xf8], R12 ;  /* 0x0000f80c01007387 */ /* 0x0001e20000100a00 */
[----:B--2---:R-:W-:Y:S01]  /*0eb0*/  IMAD.MOV.U32 R8, RZ, RZ, 0x38 ;  /* 0x00000038ff087424 */ /* 0x004fe200078e00ff */
[----:B------:R-:W-:Y:S01]  /*0ec0*/  MOV R9, 0x39 ;  /* 0x0000003900097802 */ /* 0x000fe20000000f00 */
[----:B-1----:R-:W-:Y:S02]  /*0ed0*/  HFMA2 R2, -RZ, RZ, 0, 3.5762786865234375e-06 ;  /* 0x0000003cff027431 */ /* 0x002fe400000001ff */
[----:B------:R-:W-:Y:S01]  /*0ee0*/  IMAD.MOV.U32 R3, RZ, RZ, 0x3d ;  /* 0x0000003dff037424 */ /* 0x000fe200078e00ff */
[----:B------:R1:W-:Y:S01]  /*0ef0*/  STL.64 [R1+0x18], R6 ;  /* 0x0000180601007387 */ /* 0x0003e20000100a00 */
[----:B---3--:R-:W-:-:S02]  /*0f00*/  HFMA2 R10, -RZ, RZ, 0, 4.291534423828125e-06 ;  /* 0x00000048ff0a7431 */ /* 0x008fc400000001ff */
[----:B------:R-:W-:Y:S01]  /*0f10*/  IMAD.MOV.U32 R11, RZ, RZ, 0x49 ;  /* 0x00000049ff0b7424 */ /* 0x000fe200078e00ff */
[----:B------:R2:W-:Y:S01]  /*0f20*/  STL.64 [R1+0x80], R14 ;  /* 0x0000800e01007387 */ /* 0x0005e20000100a00 */
[----:B0-----:R-:W-:Y:S02]  /*0f30*/  HFMA2 R12, -RZ, RZ, 0, 4.64916229248046875e-06 ;  /* 0x0000004eff0c7431 */ /* 0x001fe400000001ff */
[----:B------:R-:W-:Y:S01]  /*0f40*/  IMAD.MOV.U32 R13, RZ, RZ, 0x4f ;  /* 0x0000004fff0d7424 */ /* 0x000fe200078e00ff */
[----:B------:R0:W-:Y:S01]  /*0f50*/  STL.64 [R1+0xf0], R2 ;  /* 0x0000f00201007387 */ /* 0x0001e20000100a00 */
[----:B-1----:R-:W-:-:S03]  /*0f60*/  IMAD.MOV.U32 R6, RZ, RZ, 0x16 ;  /* 0x00000016ff067424 */ /* 0x002fc600078e00ff */
[----:B------:R1:W-:Y:S01]  /*0f70*/  STL.64 [R1+0x120], R10 ;  /* 0x0001200a01007387 */ /* 0x0003e20000100a00 */
[----:B------:R-:W-:Y:S02]  /*0f80*/  IMAD.MOV.U32 R7, RZ, RZ, 0x17 ;  /* 0x00000017ff077424 */ /* 0x000fe400078e00ff */
[----:B--2---:R-:W-:Y:S01]  /*0f90*/  HFMA2 R14, -RZ, RZ, 0, 2.86102294921875e-06 ;  /* 0x00000030ff0e7431 */ /* 0x004fe200000001ff */
[----:B------:R2:W-:Y:S01]  /*0fa0*/  STL.64 [R1+0x138], R12 ;  /* 0x0001380c01007387 */ /* 0x0005e20000100a00 */
[----:B------:R-:W-:Y:S02]  /*0fb0*/  IMAD.MOV.U32 R15, RZ, RZ, 0x31 ;  /* 0x00000031ff0f7424 */ /* 0x000fe400078e00ff */
[----:B0-----:R-:W-:Y:S01]  /*0fc0*/  IMAD.MOV.U32 R2, RZ, RZ, 0x4c ;  /* 0x0000004cff027424 */ /* 0x001fe200078e00ff */
[----:B------:R0:W-:Y:S01]  /*0fd0*/  STL.64 [R1], R20 ;  /* 0x0000001401007387 */ /* 0x0001e20000100a00 */
[----:B------:R-:W-:Y:S02]  /*0fe0*/  IMAD.MOV.U32 R3, RZ, RZ, 0x4d ;  /* 0x0000004dff037424 */ /* 0x000fe400078e00ff */
[----:B-1----:R-:W-:Y:S01]  /*0ff0*/  IMAD.MOV.U32 R10, RZ, RZ, 0x58 ;  /* 0x00000058ff0a7424 */ /* 0x002fe200078e00ff */
[----:B------:R1:W-:Y:S01]  /*1000*/  STL.64 [R1+0xe0], R8 ;  /* 0x0000e00801007387 */ /* 0x0003e20000100a00 */
[----:B------:R-:W-:-:S02]  /*1010*/  IMAD.MOV.U32 R11, RZ, RZ, 0x59 ;  /* 0x00000059ff0b7424 */ /* 0x000fc400078e00ff */
[----:B--2---:R-:W-:Y:S01]  /*1020*/  IMAD.MOV.U32 R12, RZ, RZ, 0x5c ;  /* 0x0000005cff0c7424 */ /* 0x004fe200078e00ff */
[----:B------:R2:W-:Y:S01]  /*1030*/  STL.64 [R1+0x130], R2 ;  /* 0x0001300201007387 */ /* 0x0005e20000100a00 */
[----:B------:R-:W-:Y:S01]  /*1040*/  MOV R13, 0x5d ;  /* 0x0000005d000d7802 */ /* 0x000fe20000000f00 */
[----:B0-----:R-:W-:Y:S02]  /*1050*/  IMAD.MOV.U32 R20, RZ, RZ, 0x10 ;  /* 0x00000010ff147424 */ /* 0x001fe400078e00ff */
[----:B------:R0:W-:Y:S01]  /*1060*/  STL.64 [R1+0x58], R6 ;  /* 0x0000580601007387 */ /* 0x0001e20000100a00 */
[----:B------:R-:W-:-:S03]  /*1070*/  IMAD.MOV.U32 R21, RZ, RZ, 0x11 ;  /* 0x00000011ff157424 */ /* 0x000fc600078e00ff */
[----:B------:R3:W-:Y:S01]  /*1080*/  STL.64 [R1+0x90], R4 ;  /* 0x0000900401007387 */ /* 0x0007e20000100a00 */
[----:B-1----:R-:W-:Y:S02]  /*1090*/  IMAD.MOV.U32 R8, RZ, RZ, 0x46 ;  /* 0x00000046ff087424 */ /* 0x002fe400078e00ff */
[----:B------:R-:W-:Y:S02]  /*10a0*/  IMAD.MOV.U32 R9, RZ, RZ, 0x47 ;  /* 0x00000047ff097424 */ /* 0x000fe400078e00ff */
[----:B--2---:R-:W-:Y:S02]  /*10b0*/  HFMA2 R2, -RZ, RZ, 0, 5.36441802978515625e-06 ;  /* 0x0000005aff027431 */ /* 0x004fe400000001ff */
[----:B------:R-:W-:Y:S01]  /*10c0*/  IMAD.MOV.U32 R3, RZ, RZ, 0x5b ;  /* 0x0000005bff037424 */ /* 0x000fe200078e00ff */
[----:B------:R1:W-:Y:S01]  /*10d0*/  STL.64 [R1+0x160], R10 ;  /* 0x0001600a01007387 */ /* 0x0003e20000100a00 */
[----:B0-----:R-:W-:Y:S01]  /*10e0*/  IMAD.MOV.U32 R6, RZ, RZ, 0x26 ;  /* 0x00000026ff067424 */ /* 0x001fe200078e00ff */
[----:B------:R-:W-:-:S02]  /*10f0*/  MOV R7, 0x27 ;  /* 0x0000002700077802 */ /* 0x000fc40000000f00 */
[----:B------:R0:W-:Y:S01]  /*1100*/  STL.64 [R1+0x170], R12 ;  /* 0x0001700c01007387 */ /* 0x0001e20000100a00 */
[----:B---3--:R-:W-:Y:S01]  /*1110*/  IMAD.MOV.U32 R4, RZ, RZ, 0x32 ;  /* 0x00000032ff047424 */ /* 0x008fe200078e00ff */
[----:B------:R-:W-:Y:S02]  /*1120*/  MOV R5, 0x33 ;  /* 0x0000003300057802 */ /* 0x000fe40000000f00 */
[----:B------:R2:W-:Y:S01]  /*1130*/  STL.64 [R1+0x168], R2 ;  /* 0x0001680201007387 */ /* 0x0005e20000100a00 */
[----:B-1----:R-:W-:-:S03]  /*1140*/  HFMA2 R10, -RZ, RZ, 0, 6.07967376708984375e-06 ;  /* 0x00000066ff0a7431 */ /* 0x002fc600000001ff */
[----:B------:R1:W-:Y:S01]  /*1150*/  STL.64 [R1+0xc0], R14 ;  /* 0x0000c00e01007387 */ /* 0x0003e20000100a00 */
[----:B------:R-:W-:Y:S02]  /*1160*/  IMAD.MOV.U32 R11, RZ, RZ, 0x67 ;  /* 0x00000067ff0b7424 */ /* 0x000fe400078e00ff */
[----:B0-----:R-:W-:Y:S02]  /*1170*/  HFMA2 R12, -RZ, RZ, 0, 6.4373016357421875e-06 ;  /* 0x0000006cff0c7431 */ /* 0x001fe400000001ff */
[----:B------:R-:W-:Y:S01]  /*1180*/  IMAD.MOV.U32 R13, RZ, RZ, 0x6d ;  /* 0x0000006dff0d7424 */ /* 0x000fe200078e00ff */
[----:B------:R0:W-:Y:S01]  /*1190*/  STL.64 [R1+0x40], R20 ;  /* 0x0000401401007387 */ /* 0x0001e20000100a00 */
[----:B--2---:R-:W-:Y:S02]  /*11a0*/  IMAD.MOV.U32 R2, RZ, RZ, 0x6a ;  /* 0x0000006aff027424 */ /* 0x004fe400078e00ff */
[----:B------:R-:W-:Y:S01]  /*11b0*/  IMAD.MOV.U32 R3, RZ, RZ, 0x6b ;  /* 0x0000006bff037424 */ /* 0x000fe200078e00ff */
[----:B------:R2:W-:Y:S01]  /*11c0*/  STL.64 [R1+0x118], R8 ;  /* 0x0001180801007387 */ /* 0x0005e20000100a00 */
[----:B-1----:R-:W-:-:S03]  /*11d0*/  IMAD.MOV.U32 R14, RZ, RZ, 0x40 ;  /* 0x00000040ff0e7424 */ /* 0x002fc600078e00ff */
[----:B------:R1:W-:Y:S01]  /*11e0*/  STL.64 [R1+0x1a8], R2 ;  /* 0x0001a80201007387 */ /* 0x0003e20000100a00 */
[----:B------:R-:W-:Y:S02]  /*11f0*/  IMAD.MOV.U32 R15, RZ, RZ, 0x41 ;  /* 0x00000041ff0f7424 */ /* 0x000fe400078e00ff */
[----:B0-----:R-:W-:Y:S01]  /*1200*/  IMAD.MOV.U32 R20, RZ, RZ, 0x22 ;  /* 0x00000022ff147424 */ /* 0x001fe200078e00ff */
[----:B------:R0:W-:Y:S01]  /*1210*/  STL.64 [R1+0x98], R6 ;  /* 0x0000980601007387 */ /* 0x0001e20000100a00 */
[----:B------:R-:W-:-:S03]  /*1220*/  IMAD.MOV.U32 R21, RZ, RZ, 0x23 ;  /* 0x00000023ff157424 */ /* 0x000fc600078e00ff */
[----:B------:R3:W-:Y:S01]  /*1230*/  STL.64 [R1+0xc8], R4 ;  /* 0x0000c80401007387 */ /* 0x0007e20000100a00 */
[----:B--2---:R-:W-:Y:S01]  /*1240*/  IMAD.MOV.U32 R8, RZ, RZ, 0x56 ;  /* 0x00000056ff087424 */ /* 0x004fe200078e00ff */
[----:B------:R-:W-:Y:S01]  /*1250*/  MOV R9, 0x57 ;  /* 0x0000005700097802 */ /* 0x000fe20000000f00 */
[----:B-1----:R-:W-:Y:S02]  /*1260*/  HFMA2 R2, -RZ, RZ, 0, 7.152557373046875e-06 ;  /* 0x00000078ff027431 */ /* 0x002fe400000001ff */
[----:B------:R-:W-:Y:S01]  /*1270*/  IMAD.MOV.U32 R3, RZ, RZ, 0x79 ;  /* 0x00000079ff037424 */ /* 0x000fe200078e00ff */
[----:B------:R1:W-:Y:S01]  /*1280*/  STL.64 [R1+0x100], R14 ;  /* 0x0001000e01007387 */ /* 0x0003e20000100a00 */
[----:B0-----:R-:W-:Y:S02]  /*1290*/  IMAD.MOV.U32 R6, RZ, RZ, 0x34 ;  /* 0x00000034ff067424 */ /* 0x001fe400078e00ff */
[----:B------:R-:W-:Y:S01]  /*12a0*/  IMAD.MOV.U32 R7, RZ, RZ, 0x35 ;  /* 0x00000035ff077424 */ /* 0x000fe200078e00ff */
[----:B------:R0:W-:Y:S01]  /*12b0*/  STL.64 [R1+0x1e0], R2 ;  /* 0x0001e00201007387 */ /* 0x0001e20000100a00 */
[----:B---3--:R-:W-:-:S02]  /*12c0*/  HFMA2 R4, -RZ, RZ, 0, 3.93390655517578125e-06 ;  /* 0x00000042ff047431 */ /* 0x008fc400000001ff */
[----:B------:R-:W-:Y:S01]  /*12d0*/  IMAD.MOV.U32 R5, RZ, RZ, 0x43 ;  /* 0x00000043ff057424 */ /* 0x000fe200078e00ff */
[----:B------:R2:W-:Y:S01]  /*12e0*/  STL.64 [R1+0x198], R10 ;  /* 0x0001980a01007387 */ /* 0x0005e20000100a00 */
[----:B-1----:R-:W-:-:S03]  /*12f0*/  HFMA2 R14, -RZ, RZ, 0, 5.0067901611328125e-06 ;  /* 0x00000054ff0e7431 */ /* 0x002fc600000001ff */
[----:B------:R1:W-:Y:S01]  /*1300*/  STL.64 [R1+0x1b0], R12 ;  /* 0x0001b00c01007387 */ /* 0x0003e20000100a00 */
[----:B------:R-:W-:Y:S02]  /*1310*/  IMAD.MOV.U32 R15, RZ, RZ, 0x55 ;  /* 0x00000055ff0f7424 */ /* 0x000fe400078e00ff */
[----:B0-----:R-:W-:Y:S01]  /*1320*/  IMAD.MOV.U32 R2, RZ, RZ, 0x88 ;  /* 0x00000088ff027424 */ /* 0x001fe200078e00ff */
[----:B------:R0:W-:Y:S01]  /*1330*/  STL.64 [R1+0x88], R20 ;  /* 0x0000881401007387 */ /* 0x0001e20000100a00 */
[----:B------:R-:W-:Y:S02]  /*1340*/  IMAD.MOV.U32 R3, RZ, RZ, 0x89 ;  /* 0x00000089ff037424 */ /* 0x000fe400078e00ff */
[----:B--2---:R-:W-:Y:S01]  /*1350*/  IMAD.MOV.U32 R10, RZ, RZ, 0x76 ;  /* 0x00000076ff0a7424 */ /* 0x004fe200078e00ff */
[----:B------:R2:W-:Y:S01]  /*1360*/  STL.64 [R1+0x158], R8 ;  /* 0x0001580801007387 */ /* 0x0005e20000100a00 */
[----:B------:R-:W-:Y:S02]  /*1370*/  IMAD.MOV.U32 R11, RZ, RZ, 0x77 ;  /* 0x00000077ff0b7424 */ /* 0x000fe400078e00ff */
[----:B-1----:R-:W-:Y:S01]  /*1380*/  IMAD.MOV.U32 R12, RZ, RZ, 0x7a ;  /* 0x0000007aff0c7424 */ /* 0x002fe200078e00ff */
[----:B------:R1:W-:Y:S01]  /*1390*/  STL.64 [R1+0x220], R2 ;  /* 0x0002200201007387 */ /* 0x0003e20000100a00 */
[----:B------:R-:W-:Y:S01]  /*13a0*/  MOV R13, 0x7b ;  /* 0x0000007b000d7802 */ /* 0x000fe20000000f00 */
[----:B0-----:R-:W-:-:S02]  /*13b0*/  HFMA2 R20, -RZ, RZ, 0, 3.21865081787109375e-06 ;  /* 0x00000036ff147431 */ /* 0x001fc400000001ff */
[----:B------:R0:W-:Y:S01]  /*13c0*/  STL.64 [R1+0xd0], R6 ;  /* 0x0000d00601007387 */ /* 0x0001e20000100a00 */
[----:B------:R-:W-:Y:S02]  /*13d0*/  IMAD.MOV.U32 R21, RZ, RZ, 0x37 ;  /* 0x00000037ff157424 */ /* 0x000fe400078e00ff */
[----:B--2---:R-:W-:Y:S01]  /*13e0*/  IMAD.MOV.U32 R8, RZ, RZ, 0x64 ;  /* 0x00000064ff087424 */ /* 0x004fe200078e00ff */
[----:B------:R2:W-:Y:S01]  /*13f0*/  STL.64 [R1+0x108], R4 ;  /* 0x0001080401007387 */ /* 0x0005e20000100a00 */
[----:B------:R-:W-:Y:S02]  /*1400*/  IMAD.MOV.U32 R9, RZ, RZ, 0x65 ;  /* 0x00000065ff097424 */ /* 0x000fe400078e00ff */
[----:B-1----:R-:W-:Y:S02]  /*1410*/  HFMA2 R2, -RZ, RZ, 0, 8.94069671630859375e-06 ;  /* 0x00000096ff027431 */ /* 0x002fe400000001ff */
[----:B------:R-:W-:Y:S01]  /*1420*/  IMAD.MOV.U32 R3, RZ, RZ, 0x97 ;  /* 0x00000097ff037424 */ /* 0x000fe200078e00ff */
[----:B------:R1:W-:Y:S01]  /*1430*/  STL.64 [R1+0x1d8], R10 ;  /* 0x0001d80a01007387 */ /* 0x0003e20000100a00 */
[----:B0-----:R-:W-:Y:S01]  /*1440*/  IMAD.MOV.U32 R6, RZ, RZ, 0x44 ;  /* 0x00000044ff067424 */ /* 0x001fe200078e00ff */
[----:B------:R-:W-:-:S02]  /*1450*/  MOV R7, 0x45 ;  /* 0x0000004500077802 */ /* 0x000fc40000000f00 */
[----:B------:R0:W-:Y:S01]  /*1460*/  STL.64 [R1+0x258], R2 ;  /* 0x0002580201007387 */ /* 0x0001e20000100a00 */
[----:B--2---:R-:W-:Y:S01]  /*1470*/  IMAD.MOV.U32 R4, RZ, RZ, 0x50 ;  /* 0x00000050ff047424 */ /* 0x004fe200078e00ff */
[----:B------:R-:W-:Y:S02]  /*1480*/  MOV R5, 0x51 ;  /* 0x0000005100057802 */ /* 0x000fe40000000f00 */
[----:B------:R2:W-:Y:S01]  /*1490*/  STL.64 [R1+0x1e8], R12 ;  /* 0x0001e80c01007387 */ /* 0x0005e20000100a00 */
[----:B-1----:R-:W-:-:S03]  /*14a0*/  HFMA2 R10, -RZ, RZ, 0, 7.8678131103515625e-06 ;  /* 0x00000084ff0a7431 */ /* 0x002fc600000001ff */
[----:B------:R1:W-:Y:S01]  /*14b0*/  STL.64 [R1+0x150], R14 ;  /* 0x0001500e01007387 */ /* 0x0003e20000100a00 */
[----:B------:R-:W-:Y:S02]  /*14c0*/  IMAD.MOV.U32 R11, RZ, RZ, 0x85 ;  /* 0x00000085ff0b7424 */ /* 0x000fe400078e00ff */
[----:B0-----:R-:W-:Y:S01]  /*14d0*/  IMAD.MOV.U32 R2, RZ, RZ, 0xa6 ;  /* 0x000000a6ff027424 */ /* 0x001fe200078e00ff */
[----:B------:R0:W-:Y:S01]  /*14e0*/  STL.64 [R1+0x190], R8 ;  /* 0x0001900801007387 */ /* 0x0001e20000100a00 */
[----:B------:R-:W-:Y:S02]  /*14f0*/  IMAD.MOV.U32 R3, RZ, RZ, 0xa7 ;  /* 0x000000a7ff037424 */ /* 0x000fe400078e00ff */
[----:B--2---:R-:W-:Y:S01]  /*1500*/  HFMA2 R12, -RZ, RZ, 0, 8.22544097900390625e-06 ;  /* 0x0000008aff0c7431 */ /* 0x004fe200000001ff */
[----:B------:R2:W-:Y:S01]  /*1510*/  STL.64 [R1+0x110], R6 ;  /* 0x0001100601007387 */ /* 0x0005e20000100a00 */
[----:B------:R-:W-:Y:S02]  /*1520*/  IMAD.MOV.U32 R13, RZ, RZ, 0x8b ;  /* 0x0000008bff0d7424 */ /* 0x000fe400078e00ff */
[----:B-1----:R-:W-:Y:S01]  /*1530*/  IMAD.MOV.U32 R14, RZ, RZ, 0x68 ;  /* 0x00000068ff0e7424 */ /* 0x002fe200078e00ff */
[----:B------:R1:W-:Y:S01]  /*1540*/  STL.64 [R1+0x298], R2 ;  /* 0x0002980201007387 */ /* 0x0003e20000100a00 */
[----:B------:R-:W-:Y:S01]  /*1550*/  MOV R15, 0x69 ;  /* 0x00000069000f7802 */ /* 0x000fe20000000f00 */
[----:B0-----:R-:W-:Y:S01]  /*1560*/  IMAD.MOV.U32 R8, RZ, RZ, 0x74 ;  /* 0x00000074ff087424 */ /* 0x001fe200078e00ff */
[----:B------:R-:W-:Y:S01]  /*1570*/  MOV R9, 0x75 ;  /* 0x0000007500097802 */ /* 0x000fe20000000f00 */
[----:B------:R0:W-:Y:S01]  /*1580*/  STL.64 [R1+0xd8], R20 ;  /* 0x0000d81401007387 */ /* 0x0001e20000100a00 */
[----:B--2---:R-:W-:-:S02]  /*1590*/  IMAD.MOV.U32 R6, RZ, RZ, 0x52 ;  /* 0x00000052ff067424 */ /* 0x004fc400078e00ff */
[----:B------:R-:W-:Y:S01]  /*15a0*/  IMAD.MOV.U32 R7, RZ, RZ, 0x53 ;  /* 0x00000053ff077424 */ /* 0x000fe200078e00ff */
[----:B------:R2:W-:Y:S01]  /*15b0*/  STL.64 [R1+0x140], R4 ;  /* 0x0001400401007387 */ /* 0x0005e20000100a00 */
[----:B-1----:R-:W-:Y:S02]  /*15c0*/  HFMA2 R2, -RZ, RZ, 0, 1.07288360595703125e-05 ;  /* 0x000000b4ff027431 */ /* 0x002fe400000001ff */
[----:B------:R-:W-:Y:S01]  /*15d0*/  IMAD.MOV.U32 R3, RZ, RZ, 0xb5 ;  /* 0x000000b5ff037424 */ /* 0x000fe200078e00ff */
[----:B------:R1:W-:Y:S01]  /*15e0*/  STL.64 [R1+0x1a0], R14 ;  /* 0x0001a00e01007387 */ /* 0x0003e20000100a00 */
[----:B0-----:R-:W-:-:S03]  /*15f0*/  IMAD.MOV.U32 R20, RZ, RZ, 0x4a ;  /* 0x0000004aff147424 */ /* 0x001fc600078e00ff */
[----:B------:R0:W-:Y:S01]  /*1600*/  STL.64 [R1+0x2d0], R2 ;  /* 0x0002d00201007387 */ /* 0x0001e20000100a00 */
[----:B------:R-:W-:Y:S01]  /*1610*/  MOV R21, 0x4b ;  /* 0x0000004b00157802 */ /* 0x000fe20000000f00 */
[----:B--2---:R-:W-:Y:S02]  /*1620*/  HFMA2 R4, -RZ, RZ, 0, 5.7220458984375e-06 ;  /* 0x00000060ff047431 */ /* 0x004fe400000001ff */
        /* <DEDUP_REMOVED lines=9> */
[----:B--2---:R-:W-:Y:S02]  /*16c0*/  IMAD.MOV.U32 R8, RZ, RZ, 0x82 ;  /* 0x00000082ff087424 */ /* 0x004fe400078e00ff */
[----:B------:R-:W-:Y:S01]  /*16d0*/  IMAD.MOV.U32 R9, RZ, RZ, 0x83 ;  /* 0x00000083ff097424 */ /* 0x000fe200078e00ff */
[----:B------:R2:W-:Y:S01]  /*16e0*/  STL.64 [R1+0x310], R2 ;  /* 0x0003100201007387 */ /* 0x0005e20000100a00 */
[----:B-1----:R-:W-:Y:S02]  /*16f0*/  IMAD.MOV.U32 R10, RZ, RZ, 0x94 ;  /* 0x00000094ff0a7424 */ /* 0x002fe400078e00ff */
[----:B------:R-:W-:Y:S01]  /*1700*/  IMAD.MOV.U32 R11, RZ, RZ, 0x95 ;  /* 0x00000095ff0b7424 */ /* 0x000fe200078e00ff */
[----:B0-----:R-:W-:Y:S01]  /*1710*/  MOV R13, 0x99 ;  /* 0x00000099000d7802 */ /* 0x001fe20000000f00 */
[----:B------:R-:W-:Y:S01]  /*1720*/  IMAD.MOV.U32 R12, RZ, RZ, 0x98 ;  /* 0x00000098ff0c7424 */ /* 0x000fe200078e00ff */
[----:B------:R0:W-:Y:S01]  /*1730*/  STL.64 [R1+0x128], R20 ;  /* 0x0001281401007387 */ /* 0x0001e20000100a00 */
[----:B---3--:R-:W-:Y:S01]  /*1740*/  IMAD.MOV.U32 R6, RZ, RZ, 0x62 ;  /* 0x00000062ff067424 */ /* 0x008fe200078e00ff */
[----:B------:R-:W-:-:S02]  /*1750*/  MOV R7, 0x63 ;  /* 0x0000006300077802 */ /* 0x000fc40000000f00 */
[----:B------:R1:W-:Y:S01]  /*1760*/  STL.64 [R1+0x180], R4 ;  /* 0x0001800401007387 */ /* 0x0003e20000100a00 */
[----:B--2---:R-:W-:Y:S02]  /*1770*/  HFMA2 R2, -RZ, RZ, 0, 1.251697540283203125e-05 ;  /* 0x000000d2ff027431 */ /* 0x004fe400000001ff */
[----:B------:R-:W-:Y:S01]  /*1780*/  IMAD.MOV.U32 R3, RZ, RZ, 0xd3 ;  /* 0x000000d3ff037424 */ /* 0x000fe200078e00ff */
[----:B------:R2:W-:Y:S01]  /*1790*/  STL.64 [R1+0x1f0], R14 ;  /* 0x0001f00e01007387 */ /* 0x0005e20000100a00 */
[----:B0-----:R-:W-:-:S03]  /*17a0*/  IMAD.MOV.U32 R20, RZ, RZ, 0x5e ;  /* 0x0000005eff147424 */ /* 0x001fc600078e00ff */
[----:B------:R0:W-:Y:S01]  /*17b0*/  STL.64 [R1+0x208], R8 ;  /* 0x0002080801007387 */ /* 0x0001e20000100a00 */
[----:B------:R-:W-:Y:S02]  /*17c0*/  IMAD.MOV.U32 R21, RZ, RZ, 0x5f ;  /* 0x0000005fff157424 */ /* 0x000fe400078e00ff */
[----:B-1----:R-:W-:Y:S01]  /*17d0*/  IMAD.MOV.U32 R4, RZ, RZ, 0x6e ;  /* 0x0000006eff047424 */ /* 0x002fe200078e00ff */
[----:B------:R-:W-:Y:S01]  /*17e0*/  MOV R5, 0x6f ;  /* 0x0000006f00057802 */ /* 0x000fe20000000f00 */
[----:B------:R1:W-:Y:S01]  /*17f0*/  STL.64 [R1+0x250], R10 ;  /* 0x0002500a01007387 */ /* 0x0003e20000100a00 */
[----:B--2---:R-:W-:Y:S02]  /*1800*/  HFMA2 R14, -RZ, RZ, 0, 8.58306884765625e-06 ;  /* 0x00000090ff0e7431 */ /* 0x004fe400000001ff */
[----:B------:R-:W-:Y:S01]  /*1810*/  IMAD.MOV.U32 R15, RZ, RZ, 0x91 ;  /* 0x00000091ff0f7424 */ /* 0x000fe200078e00ff */
[----:B------:R2:W-:Y:S01]  /*1820*/  STL.64 [R1+0x260], R12 ;  /* 0x0002600c01007387 */ /* 0x0005e20000100a00 */
[----:B0-----:R-:W-:-:S03]  /*1830*/  IMAD.MOV.U32 R8, RZ, RZ, 0x92 ;  /* 0x00000092ff087424 */ /* 0x001fc600078e00ff */
[----:B------:R0:W-:Y:S01]  /*1840*/  STL.64 [R1+0x188], R6 ;  /* 0x0001880601007387 */ /* 0x0001e20000100a00 */
[----:B------:R-:W-:Y:S01]  /*1850*/  MOV R9, 0x93 ;  /* 0x0000009300097802 */ /* 0x000fe20000000f00 */
[----:B-1----:R-:W-:Y:S02]  /*1860*/  HFMA2 R10, -RZ, RZ, 0, 9.65595245361328125e-06 ;  /* 0x000000a2ff0a7431 */ /* 0x002fe400000001ff */
[----:B------:R1:W-:Y:S01]  /*1870*/  STL.64 [R1+0x178], R20 ;  /* 0x0001781401007387 */ /* 0x0003e20000100a00 */
[----:B------:R-:W-:Y:S02]  /*1880*/  IMAD.MOV.U32 R11, RZ, RZ, 0xa3 ;  /* 0x000000a3ff0b7424 */ /* 0x000fe400078e00ff */
[----:B--2---:R-:W-:Y:S02]  /*1890*/  HFMA2 R12, -RZ, RZ, 0, 1.0013580322265625e-05 ;  /* 0x000000a8ff0c7431 */ /* 0x004fe400000001ff */
[----:B------:R-:W-:Y:S01]  /*18a0*/  IMAD.MOV.U32 R13, RZ, RZ, 0xa9 ;  /* 0x000000a9ff0d7424 */ /* 0x000fe200078e00ff */
[----:B------:R2:W-:Y:S01]  /*18b0*/  STL.64 [R1+0x348], R2 ;  /* 0x0003480201007387 */ /* 0x0005e20000100a00 */
[----:B0-----:R-:W-:-:S02]  /*18c0*/  IMAD.MOV.U32 R6, RZ, RZ, 0x70 ;  /* 0x00000070ff067424 */ /* 0x001fc400078e00ff */
[----:B------:R-:W-:Y:S01]  /*18d0*/  IMAD.MOV.U32 R7, RZ, RZ, 0x71 ;  /* 0x00000071ff077424 */ /* 0x000fe200078e00ff */
[----:B------:R0:W-:Y:S01]  /*18e0*/  STL.64 [R1+0x1b8], R4 ;  /* 0x0001b80401007387 */ /* 0x0001e20000100a00 */
[----:B-1----:R-:W-:Y:S02]  /*18f0*/  HFMA2 R20, -RZ, RZ, 0, 6.79492950439453125e-06 ;  /* 0x00000072ff147431 */ /* 0x002fe400000001ff */
[----:B------:R-:W-:Y:S01]  /*1900*/  IMAD.MOV.U32 R21, RZ, RZ, 0x73 ;  /* 0x00000073ff157424 */ /* 0x000fe200078e00ff */
[----:B------:R1:W-:Y:S01]  /*1910*/  STL.64 [R1+0x248], R8 ;  /* 0x0002480801007387 */ /* 0x0003e20000100a00 */
[----:B--2---:R-:W-:-:S03]  /*1920*/  IMAD.IADD R2, R19, 0x1, R22 ;  /* 0x0000000113027824 */ /* 0x004fc600078e0216 */
[----:B------:R2:W-:Y:S01]  /*1930*/  STL.64 [R1+0x1c0], R6 ;  /* 0x0001c00601007387 */ /* 0x0005e20000100a00 */
[----:B------:R-:W-:Y:S02]  /*1940*/  HFMA2 R22, -RZ, RZ, 0, 1.50203704833984375e-05 ;  /* 0x000000fcff167431 */ /* 0x000fe400000001ff */
[----:B------:R-:W-:Y:S02]  /*1950*/  IMAD.SHL.U32 R2, R2, 0x4, RZ ;  /* 0x0000000402027824 */ /* 0x000fe400078e00ff */
[----:B0-----:R-:W-:Y:S02]  /*1960*/  HFMA2 R4, -RZ, RZ, 0, 7.51018524169921875e-06 ;  /* 0x0000007eff047431 */ /* 0x001fe400000001ff */
[----:B------:R-:W-:Y:S01]  /*1970*/  IMAD.MOV.U32 R5, RZ, RZ, 0x7f ;  /* 0x0000007fff057424 */ /* 0x000fe200078e00ff */
[----:B------:R0:W-:Y:S01]  /*1980*/  STL.64 [R1+0x240], R14 ;  /* 0x0002400e01007387 */ /* 0x0001e20000100a00 */
[----:B-1----:R-:W-:Y:S01]  /*1990*/  IMAD.MOV.U32 R8, RZ, RZ, 0xa0 ;  /* 0x000000a0ff087424 */ /* 0x002fe200078e00ff */
[----:B------:R-:W-:Y:S01]  /*19a0*/  LOP3.LUT R3, R2, 0xfc, RZ, 0xc0, !PT ;  /* 0x000000fc02037812 */ /* 0x000fe200078ec0ff */
[----:B------:R-:W-:Y:S01]  /*19b0*/  IMAD.MOV.U32 R9, RZ, RZ, 0xa1 ;  /* 0x000000a1ff097424 */ /* 0x000fe200078e00ff */
[----:B------:R1:W-:Y:S01]  /*19c0*/  STL.64 [R1+0x288], R10 ;  /* 0x0002880a01007387 */ /* 0x0003e20000100a00 */
[----:B--2---:R-:W-:Y:S01]  /*19d0*/  IMAD.MOV.U32 R6, RZ, RZ, 0x80 ;  /* 0x00000080ff067424 */ /* 0x004fe200078e00ff */
[----:B------:R-:W-:Y:S01]  /*19e0*/  MOV R7, 0x81 ;  /* 0x0000008100077802 */ /* 0x000fe20000000f00 */
[----:B------:R-:W-:Y:S01]  /*19f0*/  IMAD.MOV.U32 R2, RZ, RZ, 0x1 ;  /* 0x00000001ff027424 */ /* 0x000fe200078e00ff */
[----:B------:R2:W-:Y:S01]  /*1a00*/  STL.64 [R1+0x2a0], R12 ;  /* 0x0002a00c01007387 */ /* 0x0005e20000100a00 */
[----:B------:R-:W-:Y:S01]  /*1a10*/  IADD3 R3, PT, PT, R0, R3, RZ ;  /* 0x0000000300037210 */ /* 0x000fe20007ffe0ff */
[----:B0-----:R-:W-:Y:S01]  /*1a20*/  IMAD.MOV.U32 R14, RZ, RZ, 0xa4 ;  /* 0x000000a4ff0e7424 */ /* 0x001fe200078e00ff */
[----:B------:R-:W-:Y:S01]  /*1a30*/  MOV R15, 0xa5 ;  /* 0x000000a5000f7802 */ /* 0x000fe20000000f00 */
[----:B------:R0:W-:Y:S01]  /*1a40*/  STL.64 [R1+0x1c8], R20 ;  /* 0x0001c81401007387 */ /* 0x0001e20000100a00 */
[----:B-1----:R-:W-:-:S03]  /*1a50*/  IMAD.MOV.U32 R10, RZ, RZ, 0xb2 ;  /* 0x000000b2ff0a7424 */ /* 0x002fc600078e00ff */
[----:B------:R1:W-:Y:S01]  /*1a60*/  STL.64 [R1+0x280], R8 ;  /* 0x0002800801007387 */ /* 0x0003e20000100a00 */
[----:B------:R-:W-:Y:S02]  /*1a70*/  IMAD.MOV.U32 R11, RZ, RZ, 0xb3 ;  /* 0x000000b3ff0b7424 */ /* 0x000fe400078e00ff */
[----:B--2---:R-:W-:Y:S01]  /*1a80*/  IMAD.MOV.U32 R12, RZ, RZ, 0xb6 ;  /* 0x000000b6ff0c7424 */ /* 0x004fe200078e00ff */
[----:B------:R-:W-:Y:S01]  /*1a90*/  MOV R13, 0xb7 ;  /* 0x000000b7000d7802 */ /* 0x000fe20000000f00 */
[----:B------:R2:W-:Y:S01]  /*1aa0*/  STL.64 [R1+0x1f8], R4 ;  /* 0x0001f80401007387 */ /* 0x0005e20000100a00 */
[----:B0-----:R-:W-:Y:S01]  /*1ab0*/  IMAD.MOV.U32 R20, RZ, RZ, 0x86 ;  /* 0x00000086ff147424 */ /* 0x001fe200078e00ff */
[----:B------:R-:W-:Y:S02]  /*1ac0*/  MOV R21, 0x87 ;  /* 0x0000008700157802 */ /* 0x000fe40000000f00 */
[----:B------:R0:W-:Y:S01]  /*1ad0*/  STL.64 [R1+0x200], R6 ;  /* 0x0002000601007387 */ /* 0x0001e20000100a00 */
[----:B-1----:R-:W-:Y:S01]  /*1ae0*/  IMAD.MOV.U32 R8, RZ, RZ, 0xb0 ;  /* 0x000000b0ff087424 */ /* 0x002fe200078e00ff */
[----:B------:R-:W-:-:S02]  /*1af0*/  MOV R9, 0xb1 ;  /* 0x000000b100097802 */ /* 0x000fc40000000f00 */
[----:B------:R1:W-:Y:S01]  /*1b00*/  STL.64 [R1+0x290], R14 ;  /* 0x0002900e01007387 */ /* 0x0003e20000100a00 */
[----:B--2---:R-:W-:Y:S01]  /*1b10*/  IMAD.MOV.U32 R4, RZ, RZ, 0x8c ;  /* 0x0000008cff047424 */ /* 0x004fe200078e00ff */
[----:B------:R-:W-:Y:S02]  /*1b20*/  MOV R5, 0x8d ;  /* 0x0000008d00057802 */ /* 0x000fe40000000f00 */
[----:B------:R2:W-:Y:S01]  /*1b30*/  STL.64 [R1+0x2c8], R10 ;  /* 0x0002c80a01007387 */ /* 0x0005e20000100a00 */
[----:B0-----:R-:W-:-:S03]  /*1b40*/  IMAD.MOV.U32 R6, RZ, RZ, 0x8e ;  /* 0x0000008eff067424 */ /* 0x001fc600078e00ff */
[----:B------:R0:W-:Y:S01]  /*1b50*/  STL.64 [R1+0x2d8], R12 ;  /* 0x0002d80c01007387 */ /* 0x0001e20000100a00 */
[----:B------:R-:W-:Y:S02]  /*1b60*/  IMAD.MOV.U32 R7, RZ, RZ, 0x8f ;  /* 0x0000008fff077424 */ /* 0x000fe400078e00ff */
[----:B-1----:R-:W-:Y:S01]  /*1b70*/  IMAD.MOV.U32 R14, RZ, RZ, 0xb8 ;  /* 0x000000b8ff0e7424 */ /* 0x002fe200078e00ff */
[----:B------:R1:W-:Y:S01]  /*1b80*/  STL.64 [R1+0x218], R20 ;  /* 0x0002181401007387 */ /* 0x0003e20000100a00 */
[----:B------:R-:W-:Y:S02]  /*1b90*/  IMAD.MOV.U32 R15, RZ, RZ, 0xb9 ;  /* 0x000000b9ff0f7424 */ /* 0x000fe400078e00ff */
[----:B--2---:R-:W-:Y:S02]  /*1ba0*/  HFMA2 R10, -RZ, RZ, 0, 1.1444091796875e-05 ;  /* 0x000000c0ff0a7431 */ /* 0x004fe400000001ff */
[----:B------:R-:W-:Y:S01]  /*1bb0*/  IMAD.MOV.U32 R11, RZ, RZ, 0xc1 ;  /* 0x000000c1ff0b7424 */ /* 0x000fe200078e00ff */
[----:B------:R2:W-:Y:S01]  /*1bc0*/  STL.64 [R1+0x2c0], R8 ;  /* 0x0002c00801007387 */ /* 0x0005e20000100a00 */
[----:B0-----:R-:W-:-:S02]  /*1bd0*/  HFMA2 R12, -RZ, RZ, 0, 1.180171966552734375e-05 ;  /* 0x000000c6ff0c7431 */ /* 0x001fc400000001ff */
[----:B------:R-:W-:Y:S01]  /*1be0*/  IMAD.MOV.U32 R13, RZ, RZ, 0xc7 ;  /* 0x000000c7ff0d7424 */ /* 0x000fe200078e00ff */
[----:B------:R0:W-:Y:S01]  /*1bf0*/  STL.64 [R1+0x230], R4 ;  /* 0x0002300401007387 */ /* 0x0001e20000100a00 */
[----:B-1----:R-:W-:Y:S02]  /*1c00*/  IMAD.MOV.U32 R20, RZ, RZ, 0x9a ;  /* 0x0000009aff147424 */ /* 0x002fe400078e00ff */
[----:B------:R-:W-:Y:S01]  /*1c10*/  IMAD.MOV.U32 R21, RZ, RZ, 0x9b ;  /* 0x0000009bff157424 */ /* 0x000fe200078e00ff */
[----:B------:R1:W-:Y:S01]  /*1c20*/  STL.64 [R1+0x238], R6 ;  /* 0x0002380601007387 */ /* 0x0003e20000100a00 */
[----:B--2---:R-:W-:-:S03]  /*1c30*/  IMAD.MOV.U32 R8, RZ, RZ, 0xbe ;  /* 0x000000beff087424 */ /* 0x004fc600078e00ff */
[----:B------:R2:W-:Y:S01]  /*1c40*/  STL.64 [R1+0x2e0], R14 ;  /* 0x0002e00e01007387 */ /* 0x0005e20000100a00 */
[----:B------:R-:W-:Y:S02]  /*1c50*/  IMAD.MOV.U32 R9, RZ, RZ, 0xbf ;  /* 0x000000bfff097424 */ /* 0x000fe400078e00ff */
[----:B0-----:R-:W-:Y:S02]  /*1c60*/  HFMA2 R4, -RZ, RZ, 0, 9.2983245849609375e-06 ;  /* 0x0000009cff047431 */ /* 0x001fe400000001ff */
[----:B------:R-:W-:Y:S01]  /*1c70*/  IMAD.MOV.U32 R5, RZ, RZ, 0x9d ;  /* 0x0000009dff057424 */ /* 0x000fe200078e00ff */
[----:B------:R0:W-:Y:S01]  /*1c80*/  STL.64 [R1+0x268], R20 ;  /* 0x0002681401007387 */ /* 0x0001e20000100a00 */
[----:B-1----:R-:W-:Y:S01]  /*1c90*/  IMAD.MOV.U32 R6, RZ, RZ, 0x9e ;  /* 0x0000009eff067424 */ /* 0x002fe200078e00ff */
[----:B------:R-:W-:Y:S02]  /*1ca0*/  MOV R7, 0x9f ;  /* 0x0000009f00077802 */ /* 0x000fe40000000f00 */
[----:B------:R1:W-:Y:S01]  /*1cb0*/  STL.64 [R1+0x300], R10 ;  /* 0x0003000a01007387 */ /* 0x0003e20000100a00 */
[----:B--2---:R-:W-:-:S02]  /*1cc0*/  HFMA2 R14, -RZ, RZ, 0, 1.21593475341796875e-05 ;  /* 0x000000ccff0e7431 */ /* 0x004fc400000001ff */
[----:B------:R-:W-:Y:S01]  /*1cd0*/  IMAD.MOV.U32 R15, RZ, RZ, 0xcd ;  /* 0x000000cdff0f7424 */ /* 0x000fe200078e00ff */
[----:B------:R2:W-:Y:S01]  /*1ce0*/  STL.64 [R1+0x318], R12 ;  /* 0x0003180c01007387 */ /* 0x0005e20000100a00 */
[----:B0-----:R-:W-:-:S03]  /*1cf0*/  HFMA2 R20, -RZ, RZ, 0, 1.037120819091796875e-05 ;  /* 0x000000aeff147431 */ /* 0x001fc600000001ff */
[----:B------:R-:W0:Y:S01]  /*1d00*/  LDS R3, [R3] ;  /* 0x0000000003037984 */ /* 0x000e220000000800 */
[----:B------:R-:W-:Y:S02]  /*1d10*/  IMAD.MOV.U32 R21, RZ, RZ, 0xaf ;  /* 0x000000afff157424 */ /* 0x000fe400078e00ff */
[----:B-1----:R-:W-:Y:S01]  /*1d20*/  IMAD.MOV.U32 R10, RZ, RZ, 0xd0 ;  /* 0x000000d0ff0a7424 */ /* 0x002fe200078e00ff */
[----:B------:R1:W-:Y:S01]  /*1d30*/  STL.64 [R1+0x2f8], R8 ;  /* 0x0002f80801007387 */ /* 0x0003e20000100a00 */
[----:B------:R-:W-:Y:S02]  /*1d40*/  IMAD.MOV.U32 R11, RZ, RZ, 0xd1 ;  /* 0x000000d1ff0b7424 */ /* 0x000fe400078e00ff */
[----:B--2---:R-:W-:Y:S01]  /*1d50*/  IMAD.MOV.U32 R12, RZ, RZ, 0xd4 ;  /* 0x000000d4ff0c7424 */ /* 0x004fe200078e00ff */
[----:B------:R-:W-:Y:S01]  /*1d60*/  MOV R13, 0xd5 ;  /* 0x000000d5000d7802 */ /* 0x000fe20000000f00 */
[----:B------:R2:W-:Y:S04]  /*1d70*/  STL.64 [R1+0x278], R6 ;  /* 0x0002780601007387 */ /* 0x0005e80000100a00 */
[----:B------:R3:W-:Y:S01]  /*1d80*/  STL.64 [R1+0x270], R4 ;  /* 0x0002700401007387 */ /* 0x0007e20000100a00 */
[----:B-1----:R-:W-:Y:S01]  /*1d90*/  IMAD.MOV.U32 R8, RZ, RZ, 0xce ;  /* 0x000000ceff087424 */ /* 0x002fe200078e00ff */
[----:B------:R-:W-:-:S02]  /*1da0*/  MOV R9, 0xcf ;  /* 0x000000cf00097802 */ /* 0x000fc40000000f00 */
[----:B------:R1:W-:Y:S01]  /*1db0*/  STL.64 [R1+0x330], R14 ;  /* 0x0003300e01007387 */ /* 0x0003e20000100a00 */
[----:B--2---:R-:W-:-:S03]  /*1dc0*/  IMAD.MOV.U32 R6, RZ, RZ, 0xac ;  /* 0x000000acff067424 */ /* 0x004fc600078e00ff */
[----:B------:R2:W-:Y:S01]  /*1dd0*/  STL.64 [R1+0x340], R10 ;  /* 0x0003400a01007387 */ /* 0x0005e20000100a00 */
[----:B------:R-:W-:Y:S02]  /*1de0*/  IMAD.MOV.U32 R7, RZ, RZ, 0xad ;  /* 0x000000adff077424 */ /* 0x000fe400078e00ff */
[----:B---3--:R-:W-:Y:S01]  /*1df0*/  IMAD.MOV.U32 R4, RZ, RZ, 0xaa ;  /* 0x000000aaff047424 */ /* 0x008fe200078e00ff */
[----:B------:R-:W-:Y:S01]  /*1e00*/  MOV R5, 0xab ;  /* 0x000000ab00057802 */ /* 0x000fe20000000f00 */
[----:B------:R3:W-:Y:S01]  /*1e10*/  STL.64 [R1+0x350], R12 ;  /* 0x0003500c01007387 */ /* 0x0007e20000100a00 */
[----:B-1----:R-:W-:Y:S01]  /*1e20*/  IMAD.MOV.U32 R14, RZ, RZ, 0xe0 ;  /* 0x000000e0ff0e7424 */ /* 0x002fe200078e00ff */
[----:B------:R-:W-:Y:S02]  /*1e30*/  MOV R15, 0xe1 ;  /* 0x000000e1000f7802 */ /* 0x000fe40000000f00 */
[----:B------:R1:W-:Y:S01]  /*1e40*/  STL.64 [R1+0x2b8], R20 ;  /* 0x0002b81401007387 */ /* 0x0003e20000100a00 */
[----:B--2---:R-:W-:-:S02]  /*1e50*/  HFMA2 R10, -RZ, RZ, 0, 1.323223114013671875e-05 ;  /* 0x000000deff0a7431 */ /* 0x004fc400000001ff */
[----:B------:R-:W-:Y:S01]  /*1e60*/  IMAD.MOV.U32 R11, RZ, RZ, 0xdf ;  /* 0x000000dfff0b7424 */ /* 0x000fe200078e00ff */
[----:B------:R2:W-:Y:S01]  /*1e70*/  STL.64 [R1+0x338], R8 ;  /* 0x0003380801007387 */ /* 0x0005e20000100a00 */
[----:B---3--:R-:W-:-:S03]  /*1e80*/  HFMA2 R12, -RZ, RZ, 0, 1.35898590087890625e-05 ;  /* 0x000000e4ff0c7431 */ /* 0x008fc600000001ff */
[----:B------:R3:W-:Y:S01]  /*1e90*/  STL.64 [R1+0x2b0], R6 ;  /* 0x0002b00601007387 */ /* 0x0007e20000100a00 */
[----:B------:R-:W-:Y:S02]  /*1ea0*/  IMAD.MOV.U32 R13, RZ, RZ, 0xe5 ;  /* 0x000000e5ff0d7424 */ /* 0x000fe400078e00ff */
[----:B0-----:R-:W-:Y:S01]  /*1eb0*/  IMAD.SHL.U32 R0, R3, 0x100, RZ ;  /* 0x0000010003007824 */ /* 0x001fe200078e00ff */
[----:B-1----:R-:W-:Y:S01]  /*1ec0*/  MOV R21, 0xc3 ;  /* 0x000000c300157802 */ /* 0x002fe20000000f00 */
[----:B------:R-:W-:Y:S01]  /*1ed0*/  IMAD.MOV.U32 R20, RZ, RZ, 0xc2 ;  /* 0x000000c2ff147424 */ /* 0x000fe200078e00ff */
[----:B------:R0:W-:Y:S01]  /*1ee0*/  STL.64 [R1+0x2a8], R4 ;  /* 0x0002a80401007387 */ /* 0x0001e20000100a00 */
[----:B--2---:R-:W-:Y:S02]  /*1ef0*/  IMAD.MOV.U32 R8, RZ, RZ, 0xdc ;  /* 0x000000dcff087424 */ /* 0x004fe400078e00ff */
[----:B------:R-:W-:Y:S01]  /*1f00*/  IMAD.MOV.U32 R9, RZ, RZ, 0xdd ;  /* 0x000000ddff097424 */ /* 0x000fe200078e00ff */
[----:B------:R1:W-:Y:S01]  /*1f10*/  STL.64 [R1+0x380], R14 ;  /* 0x0003800e01007387 */ /* 0x0003e20000100a00 */
[----:B---3--:R-:W-:Y:S01]  /*1f20*/  IMAD.MOV.U32 R6, RZ, RZ, 0xbc ;  /* 0x000000bcff067424 */ /* 0x008fe200078e00ff */
[----:B------:R-:W-:-:S02]  /*1f30*/  MOV R7, 0xbd ;  /* 0x000000bd00077802 */ /* 0x000fc40000000f00 */
[----:B------:R2:W-:Y:S01]  /*1f40*/  STL.64 [R1+0x308], R20 ;  /* 0x0003081401007387 */ /* 0x0005e20000100a00 */
[----:B0-----:R-:W-:Y:S02]  /*1f50*/  HFMA2 R4, -RZ, RZ, 0, 1.108646392822265625e-05 ;  /* 0x000000baff047431 */ /* 0x001fe400000001ff */
[----:B------:R-:W-:Y:S01]  /*1f60*/  IMAD.MOV.U32 R5, RZ, RZ, 0xbb ;  /* 0x000000bbff057424 */ /* 0x000fe200078e00ff */
[----:B------:R0:W-:Y:S01]  /*1f70*/  STL.64 [R1+0x370], R8 ;  /* 0x0003700801007387 */ /* 0x0001e20000100a00 */
[----:B-1----:R-:W-:-:S03]  /*1f80*/  HFMA2 R14, -RZ, RZ, 0, 1.430511474609375e-05 ;  /* 0x000000f0ff0e7431 */ /* 0x002fc600000001ff */
[----:B------:R1:W-:Y:S01]  /*1f90*/  STL.64 [R1+0x378], R10 ;  /* 0x0003780a01007387 */ /* 0x0003e20000100a00 */
[----:B------:R-:W-:Y:S02]  /*1fa0*/  IMAD.MOV.U32 R15, RZ, RZ, 0xf1 ;  /* 0x000000f1ff0f7424 */ /* 0x000fe400078e00ff */
[----:B--2---:R-:W-:Y:S01]  /*1fb0*/  IMAD.MOV.U32 R20, RZ, RZ, 0xd6 ;  /* 0x000000d6ff147424 */ /* 0x004fe200078e00ff */
[----:B------:R2:W-:Y:S01]  /*1fc0*/  STL.64 [R1+0x390], R12 ;  /* 0x0003900c01007387 */ /* 0x0005e20000100a00 */
[----:B------:R-:W-:-:S03]  /*1fd0*/  IMAD.MOV.U32 R21, RZ, RZ, 0xd7 ;  /* 0x000000d7ff157424 */ /* 0x000fc600078e00ff */
[----:B------:R3:W-:Y:S01]  /*1fe0*/  STL.64 [R1+0x2f0], R6 ;  /* 0x0002f00601007387 */ /* 0x0007e20000100a00 */
[----:B0-----:R-:W-:Y:S01]  /*1ff0*/  IMAD.MOV.U32 R8, RZ, RZ, 0xea ;  /* 0x000000eaff087424 */ /* 0x001fe200078e00ff */
[----:B------:R-:W-:Y:S01]  /*2000*/  MOV R9, 0xeb ;  /* 0x000000eb00097802 */ /* 0x000fe20000000f00 */
[----:B-1----:R-:W-:Y:S01]  /*2010*/  IMAD.MOV.U32 R10, RZ, RZ, 0xec ;  /* 0x000000ecff0a7424 */ /* 0x002fe200078e00ff */
[----:B------:R0:W-:Y:S01]  /*2020*/  STL.64 [R1+0x2e8], R4 ;  /* 0x0002e80401007387 */ /* 0x0001e20000100a00 */
[----:B------:R-:W-:Y:S02]  /*2030*/  IMAD.MOV.U32 R11, RZ, RZ, 0xed ;  /* 0x000000edff0b7424 */ /* 0x000fe400078e00ff */
[----:B--2---:R-:W-:Y:S01]  /*2040*/  IMAD.MOV.U32 R12, RZ, RZ, 0xee ;  /* 0x000000eeff0c7424 */ /* 0x004fe200078e00ff */
[----:B------:R1:W-:Y:S01]  /*2050*/  STL.64 [R1+0x358], R20 ;  /* 0x0003581401007387 */ /* 0x0003e20000100a00 */
[----:B------:R-:W-:Y:S02]  /*2060*/  IMAD.MOV.U32 R13, RZ, RZ, 0xef ;  /* 0x000000efff0d7424 */ /* 0x000fe400078e00ff */
[----:B---3--:R-:W-:Y:S01]  /*2070*/  IMAD.MOV.U32 R6, RZ, RZ, 0xca ;  /* 0x000000caff067424 */ /* 0x008fe200078e00ff */
[----:B------:R2:W-:Y:S01]  /*2080*/  STL.64 [R1+0x3a8], R8 ;  /* 0x0003a80801007387 */ /* 0x0005e20000100a00 */
[----:B------:R-:W-:-:S02]  /*2090*/  IMAD.MOV.U32 R7, RZ, RZ, 0xcb ;  /* 0x000000cbff077424 */ /* 0x000fc400078e00ff */
[----:B0-----:R-:W-:Y:S01]  /*20a0*/  IMAD.MOV.U32 R4, RZ, RZ, 0xc8 ;  /* 0x000000c8ff047424 */ /* 0x001fe200078e00ff */
[----:B------:R-:W-:Y:S01]  /*20b0*/  MOV R5, 0xc9 ;  /* 0x000000c900057802 */ /* 0x000fe20000000f00 */
[----:B------:R0:W-:Y:S01]  /*20c0*/  STL.64 [R1+0x3b0], R10 ;  /* 0x0003b00a01007387 */ /* 0x0001e20000100a00 */
[----:B-1----:R-:W-:Y:S01]  /*20d0*/  IMAD.MOV.U32 R20, RZ, RZ, 0xf2 ;  /* 0x000000f2ff147424 */ /* 0x002fe200078e00ff */
[----:B------:R-:W-:Y:S02]  /*20e0*/  MOV R21, 0xf3 ;  /* 0x000000f300157802 */ /* 0x000fe40000000f00 */
[----:B------:R1:W-:Y:S01]  /*20f0*/  STL.64 [R1+0x3b8], R12 ;  /* 0x0003b80c01007387 */ /* 0x0003e20000100a00 */
[----:B--2---:R-:W-:Y:S01]  /*2100*/  IMAD.MOV.U32 R8, RZ, RZ, 0xf8 ;  /* 0x000000f8ff087424 */ /* 0x004fe200078e00ff */
[----:B------:R-:W-:Y:S02]  /*2110*/  MOV R9, 0xf9 ;  /* 0x000000f900097802 */ /* 0x000fe40000000f00 */
[----:B------:R2:W-:Y:S04]  /*2120*/  STL.64 [R1+0x3c0], R14 ;  /* 0x0003c00e01007387 */ /* 0x0005e80000100a00 */
[----:B------:R3:W-:Y:S01]  /*2130*/  STL.64 [R1+0x328], R6 ;  /* 0x0003280601007387 */ /* 0x0007e20000100a00 */
[----:B0-----:R-:W-:-:S02]  /*2140*/  IMAD.MOV.U32 R10, RZ, RZ, 0xfa ;  /* 0x000000faff0a7424 */ /* 0x001fc400078e00ff */
[----:B------:R-:W-:Y:S01]  /*2150*/  IMAD.MOV.U32 R11, RZ, RZ, 0xfb ;  /* 0x000000fbff0b7424 */ /* 0x000fe200078e00ff */
[----:B-1----:R-:W-:Y:S01]  /*2160*/  MOV R13, 0xff ;  /* 0x000000ff000d7802 */ /* 0x002fe20000000f00 */
[----:B------:R-:W-:Y:S01]  /*2170*/  IMAD.MOV.U32 R12, RZ, RZ, 0xfe ;  /* 0x000000feff0c7424 */ /* 0x000fe200078e00ff */
[----:B------:R0:W-:Y:S01]  /*2180*/  STL.64 [R1+0x320], R4 ;  /* 0x0003200401007387 */ /* 0x0001e20000100a00 */
[----:B--2---:R-:W-:-:S03]  /*2190*/  IMAD.MOV.U32 R14, RZ, RZ, 0x100 ;  /* 0x00000100ff0e7424 */ /* 0x004fc600078e00ff */
[----:B------:R-:W-:Y:S01]  /*21a0*/  STL.64 [R1+0x388], R24 ;  /* 0x0003881801007387 */ /* 0x000fe20000100a00 */
[----:B---3--:R-:W-:Y:S01]  /*21b0*/  IMAD.MOV.U32 R6, RZ, RZ, 0xda ;  /* 0x000000daff067424 */ /* 0x008fe200078e00ff */
[----:B------:R-:W-:Y:S02]  /*21c0*/  MOV R7, 0xdb ;  /* 0x000000db00077802 */ /* 0x000fe40000000f00 */
[----:B------:R-:W-:Y:S01]  /*21d0*/  STL.64 [R1+0x3c8], R20 ;  /* 0x0003c81401007387 */ /* 0x000fe20000100a00 */
[----:B0-----:R-:W-:-:S03]  /*21e0*/  HFMA2 R4, -RZ, RZ, 0, 1.2874603271484375e-05 ;  /* 0x000000d8ff047431 */ /* 0x001fc600000001ff */
[----:B------:R-:W-:Y:S01]  /*21f0*/  STL.64 [R1+0x3e0], R8 ;  /* 0x0003e00801007387 */ /* 0x000fe20000100a00 */
[----:B------:R-:W-:-:S03]  /*2200*/  IMAD.MOV.U32 R5, RZ, RZ, 0xd9 ;  /* 0x000000d9ff057424 */ /* 0x000fc600078e00ff */
[----:B------:R-:W-:Y:S04]  /*2210*/  STL.64 [R1+0x3e8], R10 ;  /* 0x0003e80a01007387 */ /* 0x000fe80000100a00 */
[----:B------:R-:W-:Y:S04]  /*2220*/  STL.64 [R1+0x3f0], R22 ;  /* 0x0003f01601007387 */ /* 0x000fe80000100a00 */
[----:B------:R-:W-:Y:S04]  /*2230*/  STL.64 [R1+0x3f8], R12 ;  /* 0x0003f80c01007387 */ /* 0x000fe80000100a00 */
[----:B------:R-:W-:Y:S04]  /*2240*/  STL [R1+0x400], R14 ;  /* 0x0004000e01007387 */ /* 0x000fe80000100800 */
[----:B------:R0:W-:Y:S04]  /*2250*/  STL.64 [R1+0x368], R6 ;  /* 0x0003680601007387 */ /* 0x0001e80000100a00 */
[----:B------:R1:W-:Y:S01]  /*2260*/  STL.64 [R1+0x360], R4 ;  /* 0x0003600401007387 */ /* 0x0003e20000100a00 */
[----:B0-----:R-:W-:-:S02]  /*2270*/  HFMA2 R7, -RZ, RZ, 0, 1.3887882232666015625e-05 ;  /* 0x000000e9ff077431 */ /* 0x001fc400000001ff */
[----:B------:R-:W-:Y:S01]  /*2280*/  IMAD.MOV.U32 R6, RZ, RZ, 0xe8 ;  /* 0x000000e8ff067424 */ /* 0x000fe200078e00ff */
[----:B-1----:R-:W-:Y:S01]  /*2290*/  MOV R4, 0xe6 ;  /* 0x000000e600047802 */ /* 0x002fe20000000f00 */
[----:B------:R-:W-:-:S03]  /*22a0*/  IMAD.MOV.U32 R5, RZ, RZ, 0xe7 ;  /* 0x000000e7ff057424 */ /* 0x000fc600078e00ff */
[----:B------:R0:W-:Y:S04]  /*22b0*/  STL.64 [R1+0x3a0], R6 ;  /* 0x0003a00601007387 */ /* 0x0001e80000100a00 */
[----:B------:R1:W-:Y:S01]  /*22c0*/  STL.64 [R1+0x398], R4 ;  /* 0x0003980401007387 */ /* 0x0003e20000100a00 */
[----:B0-----:R-:W-:Y:S02]  /*22d0*/  HFMA2 R6, -RZ, RZ, 0, 1.466274261474609375e-05 ;  /* 0x000000f6ff067431 */ /* 0x001fe400000001ff */
[----:B------:R-:W-:Y:S02]  /*22e0*/  IMAD.MOV.U32 R7, RZ, RZ, 0xf7 ;  /* 0x000000f7ff077424 */ /* 0x000fe400078e00ff */
[----:B-1----:R-:W-:Y:S02]  /*22f0*/  IMAD.MOV.U32 R4, RZ, RZ, 0xf4 ;  /* 0x000000f4ff047424 */ /* 0x002fe400078e00ff */
[----:B------:R-:W-:Y:S01]  /*2300*/  IMAD.MOV.U32 R5, RZ, RZ, 0xf5 ;  /* 0x000000f5ff057424 */ /* 0x000fe200078e00ff */
[----:B------:R0:W-:Y:S04]  /*2310*/  STL.64 [R1+0x3d8], R6 ;  /* 0x0003d80601007387 */ /* 0x0001e80000100a00 */
[----:B------:R1:W-:Y:S01]  /*2320*/  STL.64 [R1+0x3d0], R4 ;  /* 0x0003d00401007387 */ /* 0x0003e20000100a00 */
[----:B0-----:R-:W-:Y:S01]  /*2330*/  HFMA2 R7, -RZ, RZ, 0, 0 ;  /* 0x00000000ff077431 */ /* 0x001fe200000001ff */
[----:B-1----:R-:W-:-:S07]  /*2340*/  SHF.R.S32.HI R4, RZ, 0x1f, R0 ;  /* 0x0000001fff047819 */ /* 0x002fce0000011400 */
.L_x_10:
[----:B------:R-:W0:Y:S01]  /*2350*/  S2UR UR5, SR_CgaCtaId ;  /* 0x00000000000579c3 */ /* 0x000e220000008800 */
[----:B------:R-:W-:Y:S01]  /*2360*/  UMOV UR4, 0x400 ;  /* 0x0000040000047882 */ /* 0x000fe20000000000 */
[----:B------:R1:W-:Y:S01]  /*2370*/  STL [R1], R2 ;  /* 0x0000000201007387 */ /* 0x0003e20000100800 */
[----:B------:R-:W-:Y:S02]  /*2380*/  IMAD.U32 R9, RZ, RZ, UR4 ;  /* 0x00000004ff097e24 */ /* 0x000fe4000f8e00ff */
[----:B------:R-:W-:Y:S02]  /*2390*/  IMAD.MOV.U32 R6, RZ, RZ, 0x1 ;  /* 0x00000001ff067424 */ /* 0x000fe400078e00ff */
[----:B------:R-:W-:Y:S01]  /*23a0*/  VIADD R5, R9, 0x114 ;  /* 0x0000011409057836 */ /* 0x000fe20000000000 */
[----:B0-----:R-:W-:Y:S01]  /*23b0*/  MOV R8, UR5 ;  /* 0x0000000500087c02 */ /* 0x001fe20008000f00 */
[----:B------:R-:W0:Y:S03]  /*23c0*/  LDCU.64 UR4, c[0x0][0x380] ;  /* 0x00007000ff0477ac */ /* 0x000e260008000a00 */
[----:B------:R-:W-:-:S05]  /*23d0*/  LEA R5, R8, R5, 0x18 ;  /* 0x0000000508057211 */ /* 0x000fca00078ec0ff */
[----:B------:R-:W-:Y:S01]  /*23e0*/  IMAD.IADD R12, R5, 0x1, R2 ;  /* 0x00000001050c7824 */ /* 0x000fe200078e0202 */
[----:B------:R-:W-:Y:S01]  /*23f0*/  MOV R5, R2 ;  /* 0x0000000200057202 */ /* 0x000fe20000000f00 */
[----:B-1----:R-:W-:-:S04]  /*2400*/  VIADD R2, R2, 0x1 ;  /* 0x0000000102027836 */ /* 0x002fc80000000000 */
[----:B------:R-:W1:Y:S01]  /*2410*/  LDS.U8 R12, [R12+-0x1] ;  /* 0xffffff000c0c7984 */ /* 0x000e620000000000 */
[----:B------:R-:W-:-:S13]  /*2420*/  ISETP.NE.AND P0, PT, R2, 0x101, PT ;  /* 0x000001010200780c */ /* 0x000fda0003f05270 */
.L_x_9:
[----:B0-----:R-:W-:-:S04]  /*2430*/  IADD3 R10, P1, P2, R6, UR4, R0 ;  /* 0x00000004060a7c10 */ /* 0x001fc8000fa3e000 */
[----:B------:R-:W-:-:S05]  /*2440*/  IADD3.X R11, PT, PT, RZ, UR5, R4, P1, P2 ;  /* 0x00000005ff0b7c10 */ /* 0x000fca0008fe4404 */
[----:B------:R-:W1:Y:S01]  /*2450*/  LDG.E.U8 R25, desc[UR36][R10.64+-0x1] ;  /* 0xffffff240a197981 */ /* 0x000e62000c1e1100 */
[----:B------:R-:W-:-:S03]  /*2460*/  LEA R13, R6, R1, 0x2 ;  /* 0x00000001060d7211 */ /* 0x000fc600078e10ff */
[----:B------:R-:W2:Y:S04]  /*2470*/  LDG.E.U8 R15, desc[UR36][R10.64] ;  /* 0x000000240a0f7981 */ /* 0x000ea8000c1e1100 */
[----:B------:R-:W3:Y:S04]  /*2480*/  LDL R22, [R13] ;  /* 0x000000000d167983 */ /* 0x000ee80000100800 */
[----:B------:R-:W3:Y:S04]  /*2490*/  LDL R27, [R13+-0x4] ;  /* 0xfffffc000d1b7983 */ /* 0x000ee80000100800 */
[----:B------:R-:W4:Y:S04]  /*24a0*/  LDG.E.U8 R21, desc[UR36][R10.64+0x1] ;  /* 0x000001240a157981 */ /* 0x000f28000c1e1100 */
[----:B------:R-:W5:Y:S01]  /*24b0*/  LDL R23, [R13+0x4] ;  /* 0x000004000d177983 */ /* 0x000f620000100800 */
[----:B------:R-:W-:-:S03]  /*24c0*/  VIADD R20, R7, 0x1 ;  /* 0x0000000107147836 */ /* 0x000fc60000000000 */
[----:B------:R-:W5:Y:S04]  /*24d0*/  LDL R14, [R13+0x8] ;  /* 0x000008000d0e7983 */ /* 0x000f680000100800 */
[----:B------:R-:W5:Y:S01]  /*24e0*/  LDL R26, [R13+0x18] ;  /* 0x000018000d1a7983 */ /* 0x000f620000100800 */
[----:B-1----:R-:W-:-:S03]  /*24f0*/  ISETP.NE.AND P1, PT, R12, R25, PT ;  /* 0x000000190c00720c */ /* 0x002fc60003f25270 */
[----:B------:R-:W5:Y:S10]  /*2500*/  LDG.E.U8 R25, desc[UR36][R10.64+0x2] ;  /* 0x000002240a197981 */ /* 0x000f74000c1e1100 */
[----:B------:R-:W-:Y:S01]  /*2510*/  @!P1 IMAD.MOV R20, RZ, RZ, R7 ;  /* 0x000000ffff149224 */ /* 0x000fe200078e0207 */
[----:B---3--:R-:W-:-:S02]  /*2520*/  VIMNMX R7, PT, PT, R22, R27, PT ;  /* 0x0000001b16077248 */ /* 0x008fc40003fe0100 */
[----:B------:R-:W3:Y:S02]  /*2530*/  LDG.E.U8 R27, desc[UR36][R10.64+0x3] ;  /* 0x000003240a1b7981 */ /* 0x000ee4000c1e1100 */
[----:B------:R-:W-:Y:S02]  /*2540*/  VIADDMNMX R20, R7, 0x1, R20, PT ;  /* 0x0000000107147846 */ /* 0x000fe40003800114 */
[----:B------:R-:W3:Y:S01]  /*2550*/  LDL R7, [R13+0xc] ;  /* 0x00000c000d077983 */ /* 0x000ee20000100800 */
[C---:B--2---:R-:W-:Y:S02]  /*2560*/  ISETP.NE.AND P2, PT, R12.reuse, R15, PT ;  /* 0x0000000f0c00720c */ /* 0x044fe40003f45270 */
[----:B----4-:R-:W-:Y:S01]  /*2570*/  ISETP.NE.AND P1, PT, R12, R21, PT ;  /* 0x000000150c00720c */ /* 0x010fe20003f25270 */
[----:B------:R-:W2:Y:S01]  /*2580*/  LDG.E.U8 R15, desc[UR36][R10.64+0x4] ;  /* 0x000004240a0f7981 */ /* 0x000ea2000c1e1100 */
[----:B------:R-:W-:-:S09]  /*2590*/  IADD3 R21, PT, PT, R22, 0x1, RZ ;  /* 0x0000000116157810 */ /* 0x000fd20007ffe0ff */
[----:B------:R-:W-:Y:S01]  /*25a0*/  @!P2 IMAD.MOV R21, RZ, RZ, R22 ;  /* 0x000000ffff15a224 */ /* 0x000fe200078e0216 */
[----:B-----5:R-:W-:-:S04]  /*25b0*/  VIMNMX R22, PT, PT, R20, R23, PT ;  /* 0x0000001714167248 */ /* 0x020fc80003fe0100 */
[----:B------:R-:W-:Y:S01]  /*25c0*/  VIADDMNMX R21, R22, 0x1, R21, PT ;  /* 0x0000000116157846 */ /* 0x000fe20003800115 */
[C---:B------:R-:W-:Y:S01]  /*25d0*/  VIADD R22, R23.reuse, 0x1 ;  /* 0x0000000117167836 */ /* 0x040fe20000000000 */
[----:B------:R-:W-:Y:S02]  /*25e0*/  @!P1 IADD3 R22, PT, PT, R23, RZ, RZ ;  /* 0x000000ff17169210 */ /* 0x000fe40007ffe0ff */
[----:B------:R-:W-:Y:S01]  /*25f0*/  VIMNMX R23, PT, PT, R21, R14, PT ;  /* 0x0000000e15177248 */ /* 0x000fe20003fe0100 */
[----:B------:R-:W-:-:S03]  /*2600*/  VIADD R24, R14, 0x1 ;  /* 0x000000010e187836 */ /* 0x000fc60000000000 */
[----:B------:R-:W-:Y:S02]  /*2610*/  VIADDMNMX R22, R23, 0x1, R22, PT ;  /* 0x0000000117167846 */ /* 0x000fe40003800116 */
[----:B------:R-:W4:Y:S01]  /*2620*/  LDG.E.U8 R23, desc[UR36][R10.64+0x5] ;  /* 0x000005240a177981 */ /* 0x000f22000c1e1100 */
[----:B------:R-:W-:-:S03]  /*2630*/  ISETP.NE.AND P2, PT, R12, R25, PT ;  /* 0x000000190c00720c */ /* 0x000fc60003f45270 */
[----:B------:R0:W5:Y:S10]  /*2640*/  LDG.E.U8 R25, desc[UR36][R10.64+0x6] ;  /* 0x000006240a197981 */ /* 0x000174000c1e1100 */
[----:B------:R-:W-:Y:S01]  /*2650*/  @!P2 IMAD.MOV R24, RZ, RZ, R14 ;  /* 0x000000ffff18a224 */ /* 0x000fe200078e020e */
[----:B---3--:R-:W-:Y:S01]  /*2660*/  ISETP.NE.AND P1, PT, R12, R27, PT ;  /* 0x0000001b0c00720c */ /* 0x008fe20003f25270 */
[----:B------:R-:W0:Y:S01]  /*2670*/  LDL R14, [R13+0x10] ;  /* 0x000010000d0e7983 */ /* 0x000e220000100800 */
[----:B------:R-:W-:-:S04]  /*2680*/  VIMNMX R27, PT, PT, R22, R7, PT ;  /* 0x00000007161b7248 */ /* 0x000fc80003fe0100 */
[----:B------:R-:W-:Y:S02]  /*2690*/  VIADDMNMX R24, R27, 0x1, R24, PT ;  /* 0x000000011b187846 */ /* 0x000fe40003800118 */
[----:B------:R-:W3:Y:S01]  /*26a0*/  LDL R27, [R13+0x14] ;  /* 0x000014000d1b7983 */ /* 0x000ee20000100800 */
[----:B------:R-:W-:-:S04]  /*26b0*/  IADD3 R28, PT, PT, R7, 0x1, RZ ;  /* 0x00000001071c7810 */ /* 0x000fc80007ffe0ff */
[----:B------:R-:W-:Y:S02]  /*26c0*/  @!P1 IMAD.MOV R28, RZ, RZ, R7 ;  /* 0x000000ffff1c9224 */ /* 0x000fe400078e0207 */
[----:B------:R-:W5:Y:S01]  /*26d0*/  LDL R7, [R13+0x1c] ;  /* 0x00001c000d077983 */ /* 0x000f620000100800 */
[C---:B--2---:R-:W-:Y:S02]  /*26e0*/  ISETP.NE.AND P2, PT, R12.reuse, R15, PT ;  /* 0x0000000f0c00720c */ /* 0x044fe40003f45270 */
[----:B----4-:R-:W-:Y:S01]  /*26f0*/  ISETP.NE.AND P1, PT, R12, R23, PT ;  /* 0x000000170c00720c */ /* 0x010fe20003f25270 */
[----:B------:R2:W-:Y:S01]  /*2700*/  STL [R13], R20 ;  /* 0x000000140d007387 */ /* 0x0005e20000100800 */
[----:B------:R-:W-:-:S03]  /*2710*/  VIADD R6, R6, 0x8 ;  /* 0x0000000806067836 */ /* 0x000fc60000000000 */
[----:B------:R2:W-:Y:S04]  /*2720*/  STL [R13+0x4], R21 ;  /* 0x000004150d007387 */ /* 0x0005e80000100800 */
[----:B------:R2:W-:Y:S04]  /*2730*/  STL [R13+0x8], R22 ;  /* 0x000008160d007387 */ /* 0x0005e80000100800 */
[----:B------:R2:W-:Y:S01]  /*2740*/  STL [R13+0xc], R24 ;  /* 0x00000c180d007387 */ /* 0x0005e20000100800 */
[----:B0-----:R-:W-:-:S04]  /*2750*/  VIMNMX R11, PT, PT, R24, R14, PT ;  /* 0x0000000e180b7248 */ /* 0x001fc80003fe0100 */
[----:B------:R-:W-:Y:S01]  /*2760*/  VIADDMNMX R10, R11, 0x1, R28, PT ;  /* 0x000000010b0a7846 */ /* 0x000fe2000380011c */
[C---:B------:R-:W-:Y:S01]  /*2770*/  VIADD R11, R14.reuse, 0x1 ;  /* 0x000000010e0b7836 */ /* 0x040fe20000000000 */
[----:B------:R-:W-:Y:S02]  /*2780*/  @!P2 IADD3 R11, PT, PT, R14, RZ, RZ ;  /* 0x000000ff0e0ba210 */ /* 0x000fe40007ffe0ff */
[----:B---3--:R-:W-:Y:S02]  /*2790*/  VIMNMX R14, PT, PT, R10, R27, PT ;  /* 0x0000001b0a0e7248 */ /* 0x008fe40003fe0100 */
[----:B-----5:R-:W-:Y:S02]  /*27a0*/  ISETP.NE.AND P2, PT, R12, R25, PT ;  /* 0x000000190c00720c */ /* 0x020fe40003f45270 */
[----:B------:R-:W-:Y:S01]  /*27b0*/  VIADDMNMX R11, R14, 0x1, R11, PT ;  /* 0x000000010e0b7846 */ /* 0x000fe2000380010b */
[----:B------:R-:W-:Y:S02]  /*27c0*/  VIADD R14, R27, 0x1 ;  /* 0x000000011b0e7836 */ /* 0x000fe40000000000 */
[----:B------:R-:W-:Y:S01]  /*27d0*/  @!P1 IMAD.MOV R14, RZ, RZ, R27 ;  /* 0x000000ffff0e9224 */ /* 0x000fe200078e021b */
[----:B------:R-:W-:-:S04]  /*27e0*/  VIMNMX R15, PT, PT, R11, R26, PT ;  /* 0x0000001a0b0f7248 */ /* 0x000fc80003fe0100 */
[----:B------:R-:W-:Y:S02]  /*27f0*/  VIADDMNMX R14, R15, 0x1, R14, PT ;  /* 0x000000010f0e7846 */ /* 0x000fe4000380010e */
[----:B------:R-:W-:Y:S01]  /*2800*/  IADD3 R15, PT, PT, R26, 0x1, RZ ;  /* 0x000000011a0f7810 */ /* 0x000fe20007ffe0ff */
[----:B------:R-:W-:Y:S01]  /*2810*/  @!P2 IMAD.MOV R15, RZ, RZ, R26 ;  /* 0x000000ffff0fa224 */ /* 0x000fe200078e021a */
[----:B------:R-:W-:-:S04]  /*2820*/  VIMNMX R26, PT, PT, R14, R7, PT ;  /* 0x000000070e1a7248 */ /* 0x000fc80003fe0100 */
[----:B------:R-:W-:Y:S01]  /*2830*/  VIADDMNMX R26, R26, 0x1, R15, PT ;  /* 0x000000011a1a7846 */ /* 0x000fe2000380010f */
[----:B------:R2:W-:Y:S04]  /*2840*/  STL [R13+0x10], R10 ;  /* 0x0000100a0d007387 */ /* 0x0005e80000100800 */
[----:B------:R2:W-:Y:S04]  /*2850*/  STL [R13+0x14], R11 ;  /* 0x0000140b0d007387 */ /* 0x0005e80000100800 */
[----:B------:R2:W-:Y:S04]  /*2860*/  STL [R13+0x18], R14 ;  /* 0x0000180e0d007387 */ /* 0x0005e80000100800 */
[----:B------:R2:W-:Y:S01]  /*2870*/  STL [R13+0x1c], R26 ;  /* 0x00001c1a0d007387 */ /* 0x0005e20000100800 */
[----:B------:R-:W-:-:S13]  /*2880*/  ISETP.NE.AND P1, PT, R6, 0x101, PT ;  /* 0x000001010600780c */ /* 0x000fda0003f25270 */
[----:B--2---:R-:W-:Y:S05]  /*2890*/  @P1 BRA `(.L_x_9) ;  /* 0xfffffff800e41947 */ /* 0x004fea000383ffff */
[----:B------:R-:W-:Y:S01]  /*28a0*/  MOV R7, R5 ;  /* 0x0000000500077202 */ /* 0x000fe20000000f00 */
[----:B------:R-:W-:Y:S06]  /*28b0*/  @P0 BRA `(.L_x_10) ;  /* 0xfffffff800a40947 */ /* 0x000fec000383ffff */
[----:B------:R-:W2:Y:S01]  /*28c0*/  LDL R5, [R1+0x400] ;  /* 0x0004000001057983 */ /* 0x000ea20000100800 */
[----:B------:R-:W-:Y:S01]  /*28d0*/  LEA R0, R8, R9, 0x18 ;  /* 0x0000000908007211 */ /* 0x000fe200078ec0ff */
[----:B------:R-:W-:Y:S04]  /*28e0*/  BSSY.RECONVERGENT B0, `(.L_x_11) ;  /* 0x000000b000007945 */ /* 0x000fe80003800200 */
[----:B------:R-:W2:Y:S02]  /*28f0*/  LDS R2, [R0+0x108] ;  /* 0x0001080000027984 */ /* 0x000ea40000000800 */
[----:B--2---:R-:W-:-:S13]  /*2900*/  ISETP.GE.AND P0, PT, R5, R2, PT ;  /* 0x000000020500720c */ /* 0x004fda0003f06270 */
[----:B------:R-:W-:Y:S05]  /*2910*/  @P0 BRA `(.L_x_12) ;  /* 0x00000000001c0947 */ /* 0x000fea0003800000 */
[----:B------:R-:W-:-:S05]  /*2920*/  VIADD R7, R9, 0x108 ;  /* 0x0000010809077836 */ /* 0x000fca0000000000 */
[----:B------:R-:W-:-:S06]  /*2930*/  LEA R2, R8, R7, 0x18 ;  /* 0x0000000708027211 */ /* 0x000fcc00078ec0ff */
[----:B------:R-:W-:Y:S04]  /*2940*/  ATOMS.MIN.S32 R2, [R2], R5 ;  /* 0x000000050202738c */ /* 0x000fe80000800200 */
[----:B------:R-:W0:Y:S02]  /*2950*/  LDS R4, [R0+0x108] ;  /* 0x0001080000047984 */ /* 0x000e240000000800 */
[----:B0-----:R-:W-:-:S04]  /*2960*/  ISETP.NE.AND P0, PT, R5, R4, PT ;  /* 0x000000040500720c */ /* 0x001fc80003f05270 */
[----:B------:R-:W-:-:S13]  /*2970*/  ISETP.GE.OR P0, PT, R5, R2, P0 ;  /* 0x000000020500720c */ /* 0x000fda0000706670 */
[----:B------:R0:W-:Y:S02]  /*2980*/  @!P0 STS [R0+0x10c], R3 ;  /* 0x00010c0300008388 */ /* 0x0001e40000000800 */
.L_x_12:
[----:B------:R-:W-:Y:S05]  /*2990*/  BSYNC.RECONVERGENT B0 ;  /* 0x0000000000007941 */ /* 0x000fea0003800200 */
.L_x_11:
[----:B------:R-:W-:Y:S01]  /*29a0*/  BAR.SYNC.DEFER_BLOCKING 0x0 ;  /* 0x0000000000007b1d */ /* 0x000fe20000010000 */
[----:B------:R-:W-:-:S13]  /*29b0*/  ISETP.NE.AND P0, PT, R19, RZ, PT ;  /* 0x000000ff1300720c */ /* 0x000fda0003f05270 */
[----:B------:R-:W-:Y:S05]  /*29c0*/  @P0 BRA `(.L_x_13) ;  /* 0x00000000005c0947 */ /* 0x000fea0003800000 */
[----:B------:R-:W1:Y:S04]  /*29d0*/  LDS R2, [R0+0x100] ;  /* 0x0001000000027984 */ /* 0x000e680000000800 */
[----:B------:R-:W2:Y:S01]  /*29e0*/  LDS R4, [R0+0x104] ;  /* 0x0001040000047984 */ /* 0x000ea20000000800 */
[----:B-1----:R-:W-:-:S04]  /*29f0*/  LOP3.LUT R2, R2, 0x3f, RZ, 0xc0, !PT ;  /* 0x0000003f02027812 */ /* 0x002fc800078ec0ff */
[----:B0-----:R-:W-:Y:S02]  /*2a00*/  LOP3.LUT R3, R2, 0x20, RZ, 0x3c, !PT ;  /* 0x0000002002037812 */ /* 0x001fe400078e3cff */
[----:B--2---:R-:W-:-:S03]  /*2a10*/  ISETP.GT.U32.AND P0, PT, R4, 0x1f, PT ;  /* 0x0000001f0400780c */ /* 0x004fc60003f04070 */
[----:B------:R0:W-:Y:S10]  /*2a20*/  STS [R0+0x100], R3 ;  /* 0x0001000300007388 */ /* 0x0001f40000000800 */
[----:B0-----:R-:W-:Y:S05]  /*2a30*/  @P0 BRA `(.L_x_14) ;  /* 0x0000000000380947 */ /* 0x001fea0003800000 */
[----:B------:R-:W-:Y:S01]  /*2a40*/  MOV R0, 0x0 ;  /* 0x0000000000007802 */ /* 0x000fe20000000f00 */
[----:B------:R-:W0:Y:S01]  /*2a50*/  LDCU.64 UR4, c[0x4][0x18] ;  /* 0x01000300ff0477ac */ /* 0x000e220008000a00 */
[----:B------:R-:W-:Y:S02]  /*2a60*/  CS2R R6, SRZ ;  /* 0x0000000000067805 */ /* 0x000fe4000001ff00 */
[----:B------:R1:W2:Y:S01]  /*2a70*/  LDC.64 R2, c[0x4][R0] ;  /* 0x0100000000027b82 */ /* 0x0002a20000000a00 */
[----:B0-----:R-:W-:Y:S01]  /*2a80*/  IMAD.U32 R4, RZ, RZ, UR4 ;  /* 0x00000004ff047e24 */ /* 0x001fe2000f8e00ff */
[----:B-1----:R-:W-:-:S07]  /*2a90*/  MOV R5, UR5 ;  /* 0x0000000500057c02 */ /* 0x002fce0008000f00 */
[----:B------:R-:W-:-:S07]  /*2aa0*/  LEPC R20, `(.L_x_15) ;  /* 0x000000001014794e */ /* 0x000fce0000000000 */
[----:B--2---:R-:W-:Y:S05]  /*2ab0*/  CALL.ABS.NOINC R2 ;  /* 0x0000000002007343 */ /* 0x004fea0003c00000 */
.L_x_15:
[----:B------:R-:W0:Y:S01]  /*2ac0*/  S2UR UR5, SR_CgaCtaId ;  /* 0x00000000000579c3 */ /* 0x000e220000008800 */
[----:B------:R-:W-:Y:S02]  /*2ad0*/  UMOV UR4, 0x400 ;  /* 0x0000040000047882 */ /* 0x000fe40000000000 */
[----:B------:R-:W-:Y:S02]  /*2ae0*/  IMAD.U32 R9, RZ, RZ, UR4 ;  /* 0x00000004ff097e24 */ /* 0x000fe4000f8e00ff */
[----:B0-----:R-:W-:-:S05]  /*2af0*/  IMAD.U32 R8, RZ, RZ, UR5 ;  /* 0x00000005ff087e24 */ /* 0x001fca000f8e00ff */
[----:B------:R-:W-:-:S05]  /*2b00*/  LEA R0, R8, R9, 0x18 ;  /* 0x0000000908007211 */ /* 0x000fca00078ec0ff */
[----:B------:R0:W1:Y:S02]  /*2b10*/  LDS R4, [R0+0x104] ;  /* 0x0001040000047984 */ /* 0x0000640000000800 */
.L_x_14:
[----:B-1----:R-:W-:-:S05]  /*2b20*/  IADD3 R3, PT, PT, R4, -0x20, RZ ;  /* 0xffffffe004037810 */ /* 0x002fca0007ffe0ff */
[----:B------:R1:W-:Y:S02]  /*2b30*/  STS [R0+0x104], R3 ;  /* 0x0001040300007388 */ /* 0x0003e40000000800 */
.L_x_13:
[----:B------:R-:W-:Y:S05]  /*2b40*/  WARPSYNC.ALL ;  /* 0x0000000000007948 */ /* 0x000fea0003800000 */
[----:B------:R-:W-:Y:S06]  /*2b50*/  BAR.SYNC.DEFER_BLOCKING 0x0 ;  /* 0x0000000000007b1d */ /* 0x000fec0000010000 */
.L_x_8:
[----:B------:R-:W-:-:S09]  /*2b60*/  UISETP.NE.AND UP0, UPT, UR39, URZ, UPT ;  /* 0x000000ff2700728c */ /* 0x000fd2000bf05270 */
[----:B------:R-:W-:Y:S05]  /*2b70*/  BRA.U !UP0, `(.L_x_16) ;  /* 0xffffffd9081c7547 */ /* 0x000fea000b83ffff */
[----:B------:R-:W2:Y:S01]  /*2b80*/  LDS.64 R22, [R0+0x100] ;  /* 0x0001000000167984 */ /* 0x000ea20000000a00 */
[----:B------:R-:W-:Y:S01]  /*2b90*/  BSSY.RECONVERGENT B0, `(.L_x_17) ;  /* 0x00001fa000007945 */ /* 0x000fe20003800200 */
[----:B--2---:R-:W-:-:S13]  /*2ba0*/  ISETP.NE.AND P0, PT, R23, RZ, PT ;  /* 0x000000ff1700720c */ /* 0x004fda0003f05270 */
[----:B------:R-:W-:Y:S05]  /*2bb0*/  @!P0 BRA `(.L_x_18) ;  /* 0x0000001c00dc8947 */ /* 0x000fea0003800000 */
[----:B------:R-:W-:Y:S01]  /*2bc0*/  ISETP.GE.U32.AND P0, PT, R19, R23, PT ;  /* 0x000000171300720c */ /* 0x000fe20003f06070 */
[----:B------:R-:W-:-:S12]  /*2bd0*/  BSSY.RECONVERGENT B1, `(.L_x_19) ;  /* 0x00001f4000017945 */ /* 0x000fd80003800200 */
[----:B------:R-:W-:Y:S05]  /*2be0*/  @P0 BRA `(.L_x_20) ;  /* 0x0000001c00c80947 */ /* 0x000fea0003800000 */
[----:B01----:R-:W-:Y:S02]  /*2bf0*/  HFMA2 R2, -RZ, RZ, 0, 1.1920928955078125e-07 ;  /* 0x00000002ff027431 */ /* 0x003fe400000001ff */
[----:B------:R-:W-:Y:S01]  /*2c00*/  IMAD.MOV.U32 R3, RZ, RZ, 0x3 ;  /* 0x00000003ff037424 */ /* 0x000fe200078e00ff */
[----:B------:R-:W-:Y:S01]  /*2c10*/  MOV R13, 0xb ;  /* 0x0000000b000d7802 */ /* 0x000fe20000000f00 */
[----:B------:R-:W-:Y:S02]  /*2c20*/  IMAD.MOV.U32 R14, RZ, RZ, 0xc ;  /* 0x0000000cff0e7424 */ /* 0x000fe400078e00ff */
[----:B------:R-:W-:Y:S02]  /*2c30*/  HFMA2 R10, -RZ, RZ, 0, 4.76837158203125e-07 ;  /* 0x00000008ff0a7431 */ /* 0x000fe400000001ff */
[----:B------:R-:W-:Y:S01]  /*2c40*/  IMAD.MOV.U32 R15, RZ, RZ, 0xd ;  /* 0x0000000dff0f7424 */ /* 0x000fe200078e00ff */
[----:B------:R-:W-:Y:S01]  /*2c50*/  MOV R5, 0x5 ;  /* 0x0000000500057802 */ /* 0x000fe20000000f00 */
[----:B------:R0:W-:Y:S01]  /*2c60*/  STL.64 [R1+0x8], R2 ;  /* 0x0000080201007387 */ /* 0x0001e20000100a00 */
[----:B------:R-:W-:-:S02]  /*2c70*/  IMAD.MOV.U32 R12, RZ, RZ, 0xa ;  /* 0x0000000aff0c7424 */ /* 0x000fc400078e00ff */
[----:B------:R-:W-:Y:S02]  /*2c80*/  HFMA2 R16, -RZ, RZ, 0, 8.3446502685546875e-07 ;  /* 0x0000000eff107431 */ /* 0x000fe400000001ff */
[----:B------:R-:W-:Y:S01]  /*2c90*/  IMAD.MOV.U32 R11, RZ, RZ, 0x9 ;  /* 0x00000009ff0b7424 */ /* 0x000fe200078e00ff */
[----:B------:R1:W-:Y:S01]  /*2ca0*/  STL.64 [R1+0x30], R14 ;  /* 0x0000300e01007387 */ /* 0x0003e20000100a00 */
[----:B------:R-:W-:Y:S02]  /*2cb0*/  IMAD.MOV.U32 R6, RZ, RZ, 0x6 ;  /* 0x00000006ff067424 */ /* 0x000fe400078e00ff */
[----:B------:R-:W-:Y:S02]  /*2cc0*/  HFMA2 R24, -RZ, RZ, 0, 1.275539398193359375e-05 ;  /* 0x000000d6ff187431 */ /* 0x000fe400000001ff */
[----:B------:R-:W-:Y:S01]  /*2cd0*/  IMAD.MOV.U32 R7, RZ, RZ, 0x7 ;  /* 0x00000007ff077424 */ /* 0x000fe200078e00ff */
[----:B------:R2:W-:Y:S01]  /*2ce0*/  STL.64 [R1+0x28], R12 ;  /* 0x0000280c01007387 */ /* 0x0005e20000100a00 */
[----:B------:R-:W-:-:S02]  /*2cf0*/  IMAD.MOV.U32 R21, RZ, RZ, 0x1 ;  /* 0x00000001ff157424 */ /* 0x000fc400078e00ff */
[----:B------:R-:W-:Y:S02]  /*2d00*/  HFMA2 R23, -RZ, RZ, 0, 1.4483928680419921875e-05 ;  /* 0x000000f3ff177431 */ /* 0x000fe400000001ff */
[----:B------:R-:W-:Y:S02]  /*2d10*/  IMAD.MOV.U32 R20, RZ, RZ, RZ ;  /* 0x000000ffff147224 */ /* 0x000fe400078e00ff */
[----:B0-----:R-:W-:Y:S02]  /*2d20*/  HFMA2 R2, -RZ, RZ, 0, 1.07288360595703125e-06 ;  /* 0x00000012ff027431 */ /* 0x001fe400000001ff */
[----:B------:R-:W-:Y:S01]  /*2d30*/  IMAD.MOV.U32 R3, RZ, RZ, 0x13 ;  /* 0x00000013ff037424 */ /* 0x000fe200078e00ff */
[----:B------:R0:W-:Y:S01]  /*2d40*/  STL.64 [R1+0x20], R10 ;  /* 0x0000200a01007387 */ /* 0x0001e20000100a00 */
[----:B------:R-:W-:Y:S01]  /*2d50*/  IMAD.MOV.U32 R4, RZ, RZ, 0x4 ;  /* 0x00000004ff047424 */ /* 0x000fe200078e00ff */
[----:B-1----:R-:W-:Y:S01]  /*2d60*/  MOV R14, 0x1c ;  /* 0x0000001c000e7802 */ /* 0x002fe20000000f00 */
[----:B------:R-:W-:Y:S01]  /*2d70*/  IMAD.MOV.U32 R15, RZ, RZ, 0x1d ;  /* 0x0000001dff0f7424 */ /* 0x000fe200078e00ff */
[----:B------:R1:W-:Y:S01]  /*2d80*/  STL.64 [R1+0x18], R6 ;  /* 0x0000180601007387 */ /* 0x0003e20000100a00 */
[----:B------:R-:W-:-:S02]  /*2d90*/  IMAD.MOV.U32 R17, RZ, RZ, 0xf ;  /* 0x0000000fff117424 */ /* 0x000fc400078e00ff */
[----:B--2---:R-:W-:Y:S02]  /*2da0*/  HFMA2 R12, -RZ, RZ, 0, 1.54972076416015625e-06 ;  /* 0x0000001aff0c7431 */ /* 0x004fe400000001ff */
[----:B------:R-:W-:Y:S01]  /*2db0*/  IMAD.MOV.U32 R13, RZ, RZ, 0x1b ;  /* 0x0000001bff0d7424 */ /* 0x000fe200078e00ff */
[----:B------:R2:W-:Y:S01]  /*2dc0*/  STL.64 [R1+0x48], R2 ;  /* 0x0000480201007387 */ /* 0x0005e20000100a00 */
[----:B------:R-:W3:Y:S01]  /*2dd0*/  LDCU.64 UR4, c[0x0][0x380] ;  /* 0x00007000ff0477ac */ /* 0x000ee20008000a00 */
[----:B------:R-:W-:Y:S02]  /*2de0*/  IMAD.MOV.U32 R25, RZ, RZ, 0xd7 ;  /* 0x000000d7ff197424 */ /* 0x000fe400078e00ff */
[----:B------:R4:W-:Y:S01]  /*2df0*/  STL.64 [R1+0x70], R14 ;  /* 0x0000700e01007387 */ /* 0x0009e20000100a00 */
[----:B0-----:R-:W-:Y:S01]  /*2e00*/  MOV R10, 0x18 ;  /* 0x00000018000a7802 */ /* 0x001fe20000000f00 */
[----:B------:R-:W-:Y:S02]  /*2e10*/  IMAD.MOV.U32 R11, RZ, RZ, 0x19 ;  /* 0x00000019ff0b7424 */ /* 0x000fe400078e00ff */
[----:B------:R0:W-:Y:S01]  /*2e20*/  STL.64 [R1+0x68], R12 ;  /* 0x0000680c01007387 */ /* 0x0001e20000100a00 */
[----:B-1----:R-:W-:-:S02]  /*2e30*/  HFMA2 R6, -RZ, RZ, 0, 1.31130218505859375e-06 ;  /* 0x00000016ff067431 */ /* 0x002fc400000001ff */
[----:B------:R-:W-:Y:S02]  /*2e40*/  IMAD.MOV.U32 R7, RZ, RZ, 0x17 ;  /* 0x00000017ff077424 */ /* 0x000fe400078e00ff */
[----:B--2---:R-:W-:Y:S02]  /*2e50*/  HFMA2 R2, -RZ, RZ, 0, 1.78813934326171875e-06 ;  /* 0x0000001eff027431 */ /* 0x004fe400000001ff */
[----:B------:R-:W-:Y:S01]  /*2e60*/  IMAD.MOV.U32 R3, RZ, RZ, 0x1f ;  /* 0x0000001fff037424 */ /* 0x000fe200078e00ff */
[----:B------:R1:W-:Y:S01]  /*2e70*/  STL.64 [R1+0x60], R10 ;  /* 0x0000600a01007387 */ /* 0x0003e20000100a00 */
[----:B------:R-:W-:Y:S01]  /*2e80*/  VIADD R9, R9, 0x114 ;  /* 0x0000011409097836 */ /* 0x000fe20000000000 */
[----:B----4-:R-:W-:Y:S01]  /*2e90*/  MOV R14, 0x2c ;  /* 0x0000002c000e7802 */ /* 0x010fe20000000f00 */
[----:B------:R-:W-:Y:S01]  /*2ea0*/  IMAD.MOV.U32 R15, RZ, RZ, 0x2d ;  /* 0x0000002dff0f7424 */ /* 0x000fe200078e00ff */
[----:B------:R2:W-:Y:S01]  /*2eb0*/  STL.64 [R1], R20 ;  /* 0x0000001401007387 */ /* 0x0005e20000100a00 */
[----:B0-----:R-:W-:-:S02]  /*2ec0*/  HFMA2 R12, -RZ, RZ, 0, 2.50339508056640625e-06 ;  /* 0x0000002aff0c7431 */ /* 0x001fc400000001ff */
[----:B------:R-:W-:Y:S01]  /*2ed0*/  IMAD.MOV.U32 R13, RZ, RZ, 0x2b ;  /* 0x0000002bff0d7424 */ /* 0x000fe200078e00ff */
[----:B------:R0:W-:Y:S04]  /*2ee0*/  STL.64 [R1+0x78], R2 ;  /* 0x0000780201007387 */ /* 0x0001e80000100a00 */
[----:B------:R4:W-:Y:S01]  /*2ef0*/  STL.64 [R1+0xb0], R14 ;  /* 0x0000b00e01007387 */ /* 0x0009e20000100a00 */
[----:B-1----:R-:W-:Y:S01]  /*2f00*/  MOV R10, 0x28 ;  /* 0x00000028000a7802 */ /* 0x002fe20000000f00 */
[----:B------:R-:W-:Y:S02]  /*2f10*/  IMAD.MOV.U32 R11, RZ, RZ, 0x29 ;  /* 0x00000029ff0b7424 */ /* 0x000fe400078e00ff */
[----:B------:R1:W-:Y:S01]  /*2f20*/  STL.64 [R1+0xa8], R12 ;  /* 0x0000a80c01007387 */ /* 0x0003e20000100a00 */
[----:B--2---:R-:W-:Y:S01]  /*2f30*/  MOV R20, 0x10 ;  /* 0x0000001000147802 */ /* 0x004fe20000000f00 */
[----:B------:R-:W-:-:S02]  /*2f40*/  IMAD.MOV.U32 R21, RZ, RZ, 0x11 ;  /* 0x00000011ff157424 */ /* 0x000fc400078e00ff */
[----:B0-----:R-:W-:Y:S02]  /*2f50*/  HFMA2 R2, -RZ, RZ, 0, 2.74181365966796875e-06 ;  /* 0x0000002eff027431 */ /* 0x001fe400000001ff */
[----:B------:R-:W-:Y:S01]  /*2f60*/  IMAD.MOV.U32 R3, RZ, RZ, 0x2f ;  /* 0x0000002fff037424 */ /* 0x000fe200078e00ff */
[----:B------:R0:W-:Y:S01]  /*2f70*/  STL.64 [R1+0xa0], R10 ;  /* 0x0000a00a01007387 */ /* 0x0001e20000100a00 */
[----:B----4-:R-:W-:Y:S02]  /*2f80*/  HFMA2 R14, -RZ, RZ, 0, 3.69548797607421875e-06 ;  /* 0x0000003eff0e7431 */ /* 0x010fe400000001ff */
[----:B------:R-:W-:Y:S01]  /*2f90*/  IMAD.MOV.U32 R15, RZ, RZ, 0x3f ;  /* 0x0000003fff0f7424 */ /* 0x000fe200078e00ff */
[----:B------:R2:W-:Y:S01]  /*2fa0*/  STL.64 [R1+0x58], R6 ;  /* 0x0000580601007387 */ /* 0x0005e20000100a00 */
[----:B-1----:R-:W-:Y:S02]  /*2fb0*/  HFMA2 R12, -RZ, RZ, 0, 3.45706939697265625e-06 ;  /* 0x0000003aff0c7431 */ /* 0x002fe400000001ff */
[----:B------:R-:W-:Y:S01]  /*2fc0*/  IMAD.MOV.U32 R13, RZ, RZ, 0x3b ;  /* 0x0000003bff0d7424 */ /* 0x000fe200078e00ff */
[----:B------:R1:W-:Y:S01]  /*2fd0*/  STL.64 [R1+0xb8], R2 ;  /* 0x0000b80201007387 */ /* 0x0003e20000100a00 */
[----:B0-----:R-:W-:Y:S01]  /*2fe0*/  MOV R10, 0x38 ;  /* 0x00000038000a7802 */ /* 0x001fe20000000f00 */
[----:B------:R-:W-:-:S02]  /*2ff0*/  IMAD.MOV.U32 R11, RZ, RZ, 0x39 ;  /* 0x00000039ff0b7424 */ /* 0x000fc400078e00ff */
[----:B------:R0:W-:Y:S01]  /*3000*/  STL.64 [R1+0xf8], R14 ;  /* 0x0000f80e01007387 */ /* 0x0001e20000100a00 */
[----:B--2---:R-:W-:Y:S02]  /*3010*/  HFMA2 R6, -RZ, RZ, 0, 2.26497650146484375e-06 ;  /* 0x00000026ff067431 */ /* 0x004fe400000001ff */
[----:B------:R-:W-:Y:S01]  /*3020*/  IMAD.MOV.U32 R7, RZ, RZ, 0x27 ;  /* 0x00000027ff077424 */ /* 0x000fe200078e00ff */
[----:B------:R2:W-:Y:S01]  /*3030*/  STL.64 [R1+0xe0], R10 ;  /* 0x0000e00a01007387 */ /* 0x0005e20000100a00 */
[----:B-1----:R-:W-:Y:S01]  /*3040*/  MOV R2, 0x3c ;  /* 0x0000003c00027802 */ /* 0x002fe20000000f00 */
[----:B------:R-:W-:Y:S02]  /*3050*/  IMAD.MOV.U32 R3, RZ, RZ, 0x3d ;  /* 0x0000003dff037424 */ /* 0x000fe400078e00ff */
[----:B------:R1:W-:Y:S04]  /*3060*/  STL.64 [R1+0x40], R20 ;  /* 0x0000401401007387 */ /* 0x0003e80000100a00 */
[----:B------:R4:W-:Y:S01]  /*3070*/  STL.64 [R1+0xf0], R2 ;  /* 0x0000f00201007387 */ /* 0x0009e20000100a00 */
[----:B0-----:R-:W-:-:S02]  /*3080*/  HFMA2 R14, -RZ, RZ, 0, 4.64916229248046875e-06 ;  /* 0x0000004eff0e7431 */ /* 0x001fc400000001ff */
[----:B------:R-:W-:Y:S02]  /*3090*/  IMAD.MOV.U32 R15, RZ, RZ, 0x4f ;  /* 0x0000004fff0f7424 */ /* 0x000fe400078e00ff */
[----:B--2---:R-:W-:Y:S01]  /*30a0*/  HFMA2 R10, -RZ, RZ, 0, 4.17232513427734375e-06 ;  /* 0x00000046ff0a7431 */ /* 0x004fe200000001ff */
[----:B------:R0:W-:Y:S01]  /*30b0*/  STL.64 [R1+0xe8], R12 ;  /* 0x0000e80c01007387 */ /* 0x0001e20000100a00 */
[----:B------:R-:W-:Y:S02]  /*30c0*/  IMAD.MOV.U32 R11, RZ, RZ, 0x47 ;  /* 0x00000047ff0b7424 */ /* 0x000fe400078e00ff */
[----:B-1----:R-:W-:Y:S01]  /*30d0*/  HFMA2 R20, -RZ, RZ, 0, 2.02655792236328125e-06 ;  /* 0x00000022ff147431 */ /* 0x002fe200000001ff */
[----:B------:R1:W-:Y:S01]  /*30e0*/  STL.64 [R1+0x10], R4 ;  /* 0x0000100401007387 */ /* 0x0003e20000100a00 */
[----:B------:R-:W-:Y:S01]  /*30f0*/  IMAD.MOV.U32 R21, RZ, RZ, 0x23 ;  /* 0x00000023ff157424 */ /* 0x000fe200078e00ff */
[----:B----4-:R-:W-:Y:S01]  /*3100*/  MOV R2, 0x4c ;  /* 0x0000004c00027802 */ /* 0x010fe20000000f00 */
[----:B------:R-:W-:Y:S01]  /*3110*/  IMAD.MOV.U32 R3, RZ, RZ, 0x4d ;  /* 0x0000004dff037424 */ /* 0x000fe200078e00ff */
[----:B------:R2:W-:Y:S01]  /*3120*/  STL.64 [R1+0x138], R14 ;  /* 0x0001380e01007387 */ /* 0x0005e20000100a00 */
[----:B0-----:R-:W-:-:S03]  /*3130*/  MOV R12, 0x48 ;  /* 0x00000048000c7802 */ /* 0x001fc60000000f00 */
[----:B------:R0:W-:Y:S01]  /*3140*/  STL.64 [R1+0x130], R2 ;  /* 0x0001300201007387 */ /* 0x0001e20000100a00 */
[----:B------:R-:W-:Y:S01]  /*3150*/  IMAD.MOV.U32 R13, RZ, RZ, 0x49 ;  /* 0x00000049ff0d7424 */ /* 0x000fe200078e00ff */
[----:B-1----:R-:W-:Y:S01]  /*3160*/  MOV R4, 0x14 ;  /* 0x0000001400047802 */ /* 0x002fe20000000f00 */
[----:B------:R-:W-:Y:S01]  /*3170*/  IMAD.MOV.U32 R5, RZ, RZ, 0x15 ;  /* 0x00000015ff057424 */ /* 0x000fe200078e00ff */
[----:B------:R1:W-:Y:S01]  /*3180*/  STL.64 [R1+0x98], R6 ;  /* 0x0000980601007387 */ /* 0x0003e20000100a00 */
[----:B--2---:R-:W-:Y:S01]  /*3190*/  MOV R14, 0x5c ;  /* 0x0000005c000e7802 */ /* 0x004fe20000000f00 */
[----:B------:R-:W-:Y:S02]  /*31a0*/  IMAD.MOV.U32 R15, RZ, RZ, 0x5d ;  /* 0x0000005dff0f7424 */ /* 0x000fe400078e00ff */
[----:B------:R2:W-:Y:S01]  /*31b0*/  STL.64 [R1+0x118], R10 ;  /* 0x0001180a01007387 */ /* 0x0005e20000100a00 */
[----:B0-----:R-:W-:Y:S02]  /*31c0*/  HFMA2 R2, -RZ, RZ, 0, 5.36441802978515625e-06 ;  /* 0x0000005aff027431 */ /* 0x001fe400000001ff */
[----:B------:R-:W-:Y:S01]  /*31d0*/  IMAD.MOV.U32 R3, RZ, RZ, 0x5b ;  /* 0x0000005bff037424 */ /* 0x000fe200078e00ff */
[----:B------:R0:W-:Y:S01]  /*31e0*/  STL.64 [R1+0x120], R12 ;  /* 0x0001200c01007387 */ /* 0x0001e20000100a00 */
[----:B-1----:R-:W-:Y:S01]  /*31f0*/  MOV R6, 0x34 ;  /* 0x0000003400067802 */ /* 0x002fe20000000f00 */
[----:B------:R-:W-:-:S02]  /*3200*/  IMAD.MOV.U32 R7, RZ, RZ, 0x35 ;  /* 0x00000035ff077424 */ /* 0x000fc400078e00ff */
[----:B------:R1:W-:Y:S01]  /*3210*/  STL.64 [R1+0x168], R2 ;  /* 0x0001680201007387 */ /* 0x0003e20000100a00 */
[----:B--2---:R-:W-:-:S03]  /*3220*/  HFMA2 R10, -RZ, RZ, 0, 5.12599945068359375e-06 ;  /* 0x00000056ff0a7431 */ /* 0x004fc600000001ff */
[----:B------:R2:W-:Y:S01]  /*3230*/  STL.64 [R1+0x50], R4 ;  /* 0x0000500401007387 */ /* 0x0005e20000100a00 */
[----:B------:R-:W-:Y:S01]  /*3240*/  IMAD.MOV.U32 R11, RZ, RZ, 0x57 ;  /* 0x00000057ff0b7424 */ /* 0x000fe200078e00ff */
[----:B0-----:R-:W-:Y:S01]  /*3250*/  MOV R12, 0x58 ;  /* 0x00000058000c7802 */ /* 0x001fe20000000f00 */
[----:B------:R-:W-:Y:S01]  /*3260*/  IMAD.MOV.U32 R13, RZ, RZ, 0x59 ;  /* 0x00000059ff0d7424 */ /* 0x000fe200078e00ff */
[----:B------:R0:W-:Y:S01]  /*3270*/  STL.64 [R1+0x88], R20 ;  /* 0x0000881401007387 */ /* 0x0001e20000100a00 */
[----:B-1----:R-:W-:Y:S02]  /*3280*/  HFMA2 R2, -RZ, RZ, 0, 6.31809234619140625e-06 ;  /* 0x0000006aff027431 */ /* 0x002fe400000001ff */
[----:B------:R-:W-:Y:S01]  /*3290*/  IMAD.MOV.U32 R3, RZ, RZ, 0x6b ;  /* 0x0000006bff037424 */ /* 0x000fe200078e00ff */
[----:B------:R1:W-:Y:S01]  /*32a0*/  STL.64 [R1+0x170], R14 ;  /* 0x0001700e01007387 */ /* 0x0003e20000100a00 */
[----:B--2---:R-:W-:Y:S01]  /*32b0*/  MOV R4, 0x24 ;  /* 0x0000002400047802 */ /* 0x004fe20000000f00 */
[----:B------:R-:W-:-:S02]  /*32c0*/  IMAD.MOV.U32 R5, RZ, RZ, 0x25 ;  /* 0x00000025ff057424 */ /* 0x000fc400078e00ff */
[----:B------:R2:W-:Y:S01]  /*32d0*/  STL.64 [R1+0xd0], R6 ;  /* 0x0000d00601007387 */ /* 0x0005e20000100a00 */
[----:B0-----:R-:W-:-:S03]  /*32e0*/  HFMA2 R20, -RZ, RZ, 0, 3.21865081787109375e-06 ;  /* 0x00000036ff147431 */ /* 0x001fc600000001ff */
        /* <DEDUP_REMOVED lines=8> */
[----:B0-----:R-:W-:Y:S01]  /*3370*/  MOV R2, 0x78 ;  /* 0x0000007800027802 */ /* 0x001fe20000000f00 */
[----:B------:R-:W-:-:S02]  /*3380*/  IMAD.MOV.U32 R3, RZ, RZ, 0x79 ;  /* 0x00000079ff037424 */ /* 0x000fc400078e00ff */
[----:B------:R0:W-:Y:S04]  /*3390*/  STL.64 [R1+0x90], R4 ;  /* 0x0000900401007387 */ /* 0x0001e80000100a00 */
[----:B------:R4:W-:Y:S01]  /*33a0*/  STL.64 [R1+0x1e0], R2 ;  /* 0x0001e00201007387 */ /* 0x0009e20000100a00 */
[----:B-1----:R-:W-:Y:S01]  /*33b0*/  MOV R16, 0x20 ;  /* 0x0000002000107802 */ /* 0x002fe20000000f00 */
[----:B------:R-:W-:Y:S02]  /*33c0*/  IMAD.MOV.U32 R17, RZ, RZ, 0x21 ;  /* 0x00000021ff117424 */ /* 0x000fe400078e00ff */
[----:B--2---:R-:W-:Y:S01]  /*33d0*/  HFMA2 R12, -RZ, RZ, 0, 6.07967376708984375e-06 ;  /* 0x00000066ff0c7431 */ /* 0x004fe200000001ff */
[----:B------:R1:W-:Y:S01]  /*33e0*/  STL.64 [R1+0x158], R10 ;  /* 0x0001580a01007387 */ /* 0x0003e20000100a00 */
[----:B------:R-:W-:-:S02]  /*33f0*/  IMAD.MOV.U32 R13, RZ, RZ, 0x67 ;  /* 0x00000067ff0d7424 */ /* 0x000fc400078e00ff */
[----:B0-----:R-:W-:Y:S01]  /*3400*/  HFMA2 R4, -RZ, RZ, 0, 2.98023223876953125e-06 ;  /* 0x00000032ff047431 */ /* 0x001fe200000001ff */
[----:B------:R0:W-:Y:S01]  /*3410*/  STL.64 [R1+0x1b0], R14 ;  /* 0x0001b00e01007387 */ /* 0x0001e20000100a00 */
[----:B------:R-:W-:Y:S01]  /*3420*/  IMAD.MOV.U32 R5, RZ, RZ, 0x33 ;  /* 0x00000033ff057424 */ /* 0x000fe200078e00ff */
[----:B----4-:R-:W-:Y:S01]  /*3430*/  MOV R2, 0x88 ;  /* 0x0000008800027802 */ /* 0x010fe20000000f00 */
[----:B------:R-:W-:Y:S01]  /*3440*/  IMAD.MOV.U32 R3, RZ, RZ, 0x89 ;  /* 0x00000089ff037424 */ /* 0x000fe200078e00ff */
[----:B------:R2:W-:Y:S01]  /*3450*/  STL.64 [R1+0xd8], R20 ;  /* 0x0000d81401007387 */ /* 0x0005e20000100a00 */
[----:B-1----:R-:W-:-:S03]  /*3460*/  MOV R10, 0x64 ;  /* 0x00000064000a7802 */ /* 0x002fc60000000f00 */
[----:B------:R1:W-:Y:S01]  /*3470*/  STL.64 [R1+0x220], R2 ;  /* 0x0002200201007387 */ /* 0x0003e20000100a00 */
[----:B------:R-:W-:Y:S02]  /*3480*/  IMAD.MOV.U32 R11, RZ, RZ, 0x65 ;  /* 0x00000065ff0b7424 */ /* 0x000fe400078e00ff */
[----:B0-----:R-:W-:Y:S01]  /*3490*/  HFMA2 R14, -RZ, RZ, 0, 7.27176666259765625e-06 ;  /* 0x0000007aff0e7431 */ /* 0x001fe200000001ff */
[----:B------:R0:W-:Y:S01]  /*34a0*/  STL.64 [R1+0x110], R6 ;  /* 0x0001100601007387 */ /* 0x0001e20000100a00 */
[----:B------:R-:W-:Y:S02]  /*34b0*/  IMAD.MOV.U32 R15, RZ, RZ, 0x7b ;  /* 0x0000007bff0f7424 */ /* 0x000fe400078e00ff */
[----:B--2---:R-:W-:Y:S01]  /*34c0*/  HFMA2 R20, -RZ, RZ, 0, 4.41074371337890625e-06 ;  /* 0x0000004aff147431 */ /* 0x004fe200000001ff */
[----:B------:R2:W-:Y:S01]  /*34d0*/  STL.64 [R1+0x80], R16 ;  /* 0x0000801001007387 */ /* 0x0005e20000100a00 */
[----:B------:R-:W-:Y:S02]  /*34e0*/  IMAD.MOV.U32 R21, RZ, RZ, 0x4b ;  /* 0x0000004bff157424 */ /* 0x000fe400078e00ff */
[----:B-1----:R-:W-:-:S02]  /*34f0*/  HFMA2 R2, -RZ, RZ, 0, 8.94069671630859375e-06 ;  /* 0x00000096ff027431 */ /* 0x002fc400000001ff */
[----:B------:R-:W-:Y:S01]  /*3500*/  IMAD.MOV.U32 R3, RZ, RZ, 0x97 ;  /* 0x00000097ff037424 */ /* 0x000fe200078e00ff */
[----:B------:R1:W-:Y:S01]  /*3510*/  STL.64 [R1+0x190], R10 ;  /* 0x0001900a01007387 */ /* 0x0003e20000100a00 */
[----:B0-----:R-:W-:Y:S02]  /*3520*/  HFMA2 R6, -RZ, RZ, 0, 4.88758087158203125e-06 ;  /* 0x00000052ff067431 */ /* 0x001fe400000001ff */
[----:B------:R-:W-:Y:S01]  /*3530*/  IMAD.MOV.U32 R7, RZ, RZ, 0x53 ;  /* 0x00000053ff077424 */ /* 0x000fe200078e00ff */
[----:B------:R0:W-:Y:S01]  /*3540*/  STL.64 [R1+0x198], R12 ;  /* 0x0001980c01007387 */ /* 0x0001e20000100a00 */
[----:B--2---:R-:W-:-:S03]  /*3550*/  MOV R16, 0x30 ;  /* 0x0000003000107802 */ /* 0x004fc60000000f00 */
[----:B------:R2:W-:Y:S01]  /*3560*/  STL.64 [R1+0x258], R2 ;  /* 0x0002580201007387 */ /* 0x0005e20000100a00 */
[----:B------:R-:W-:-:S03]  /*3570*/  IMAD.MOV.U32 R17, RZ, RZ, 0x31 ;  /* 0x00000031ff117424 */ /* 0x000fc600078e00ff */
[----:B------:R4:W-:Y:S01]  /*3580*/  STL.64 [R1+0xc8], R4 ;  /* 0x0000c80401007387 */ /* 0x0009e20000100a00 */
[----:B-1----:R-:W-:Y:S01]  /*3590*/  MOV R10, 0x74 ;  /* 0x00000074000a7802 */ /* 0x002fe20000000f00 */
[----:B------:R-:W-:Y:S02]  /*35a0*/  IMAD.MOV.U32 R11, RZ, RZ, 0x75 ;  /* 0x00000075ff0b7424 */ /* 0x000fe400078e00ff */
[----:B0-----:R-:W-:Y:S01]  /*35b0*/  HFMA2 R12, -RZ, RZ, 0, 7.03334808349609375e-06 ;  /* 0x00000076ff0c7431 */ /* 0x001fe200000001ff */
[----:B------:R0:W-:Y:S01]  /*35c0*/  STL.64 [R1+0x1e8], R14 ;  /* 0x0001e80e01007387 */ /* 0x0001e20000100a00 */
[----:B------:R-:W-:Y:S02]  /*35d0*/  IMAD.MOV.U32 R13, RZ, RZ, 0x77 ;  /* 0x00000077ff0d7424 */ /* 0x000fe400078e00ff */
[----:B--2---:R-:W-:Y:S02]  /*35e0*/  HFMA2 R2, -RZ, RZ, 0, 9.89437103271484375e-06 ;  /* 0x000000a6ff027431 */ /* 0x004fe400000001ff */
[----:B------:R-:W-:Y:S01]  /*35f0*/  IMAD.MOV.U32 R3, RZ, RZ, 0xa7 ;  /* 0x000000a7ff037424 */ /* 0x000fe200078e00ff */
[----:B------:R1:W-:Y:S01]  /*3600*/  STL.64 [R1+0xc0], R16 ;  /* 0x0000c01001007387 */ /* 0x0003e20000100a00 */
[----:B----4-:R-:W-:-:S02]  /*3610*/  HFMA2 R4, -RZ, RZ, 0, 3.93390655517578125e-06 ;  /* 0x00000042ff047431 */ /* 0x010fc400000001ff */
[----:B------:R-:W-:Y:S01]  /*3620*/  IMAD.MOV.U32 R5, RZ, RZ, 0x43 ;  /* 0x00000043ff057424 */ /* 0x000fe200078e00ff */
[----:B------:R2:W-:Y:S01]  /*3630*/  STL.64 [R1+0x128], R20 ;  /* 0x0001281401007387 */ /* 0x0005e20000100a00 */
[----:B0-----:R-:W-:-:S03]  /*3640*/  HFMA2 R14, -RZ, RZ, 0, 8.22544097900390625e-06 ;  /* 0x0000008aff0e7431 */ /* 0x001fc600000001ff */
[----:B------:R0:W-:Y:S01]  /*3650*/  STL.64 [R1+0x148], R6 ;  /* 0x0001480601007387 */ /* 0x0001e20000100a00 */
[----:B------:R-:W-:Y:S01]  /*3660*/  IMAD.MOV.U32 R15, RZ, RZ, 0x8b ;  /* 0x0000008bff0f7424 */ /* 0x000fe200078e00ff */
[----:B-1----:R-:W-:Y:S01]  /*3670*/  MOV R16, 0x40 ;  /* 0x0000004000107802 */ /* 0x002fe20000000f00 */
[----:B------:R-:W-:Y:S01]  /*3680*/  IMAD.MOV.U32 R17, RZ, RZ, 0x41 ;  /* 0x00000041ff117424 */ /* 0x000fe200078e00ff */
[----:B------:R1:W-:Y:S01]  /*3690*/  STL.64 [R1+0x298], R2 ;  /* 0x0002980201007387 */ /* 0x0003e20000100a00 */
[----:B--2---:R-:W-:Y:S02]  /*36a0*/  HFMA2 R20, -RZ, RZ, 0, 5.60283660888671875e-06 ;  /* 0x0000005eff147431 */ /* 0x004fe400000001ff */
[----:B------:R-:W-:Y:S01]  /*36b0*/  IMAD.MOV.U32 R21, RZ, RZ, 0x5f ;  /* 0x0000005fff157424 */ /* 0x000fe200078e00ff */
[----:B------:R2:W-:Y:S01]  /*36c0*/  STL.64 [R1+0x1d0], R10 ;  /* 0x0001d00a01007387 */ /* 0x0005e20000100a00 */
[----:B0-----:R-:W-:Y:S02]  /*36d0*/  HFMA2 R6, -RZ, RZ, 0, 5.84125518798828125e-06 ;  /* 0x00000062ff067431 */ /* 0x001fe400000001ff */
[----:B------:R-:W-:Y:S01]  /*36e0*/  IMAD.MOV.U32 R7, RZ, RZ, 0x63 ;  /* 0x00000063ff077424 */ /* 0x000fe200078e00ff */
[----:B------:R0:W-:Y:S01]  /*36f0*/  STL.64 [R1+0x1d8], R12 ;  /* 0x0001d80c01007387 */ /* 0x0001e20000100a00 */
[----:B-1----:R-:W-:Y:S01]  /*3700*/  MOV R2, 0xb4 ;  /* 0x000000b400027802 */ /* 0x002fe20000000f00 */
[----:B------:R-:W-:-:S02]  /*3710*/  IMAD.MOV.U32 R3, RZ, RZ, 0xb5 ;  /* 0x000000b5ff037424 */ /* 0x000fc400078e00ff */
[----:B------:R1:W-:Y:S01]  /*3720*/  STL.64 [R1+0x108], R4 ;  /* 0x0001080401007387 */ /* 0x0003e20000100a00 */
[----:B--2---:R-:W-:Y:S02]  /*3730*/  HFMA2 R10, -RZ, RZ, 0, 7.74860382080078125e-06 ;  /* 0x00000082ff0a7431 */ /* 0x004fe400000001ff */
[----:B------:R-:W-:Y:S01]  /*3740*/  IMAD.MOV.U32 R11, RZ, RZ, 0x83 ;  /* 0x00000083ff0b7424 */ /* 0x000fe200078e00ff */
[----:B------:R2:W-:Y:S01]  /*3750*/  STL.64 [R1+0x100], R16 ;  /* 0x0001001001007387 */ /* 0x0005e20000100a00 */
[----:B0-----:R-:W-:Y:S01]  /*3760*/  MOV R12, 0x84 ;  /* 0x00000084000c7802 */ /* 0x001fe20000000f00 */
[----:B------:R-:W-:Y:S02]  /*3770*/  IMAD.MOV.U32 R13, RZ, RZ, 0x85 ;  /* 0x00000085ff0d7424 */ /* 0x000fe400078e00ff */
[----:B------:R0:W-:Y:S01]  /*3780*/  STL.64 [R1+0x228], R14 ;  /* 0x0002280e01007387 */ /* 0x0001e20000100a00 */
[----:B-1----:R-:W-:Y:S01]  /*3790*/  MOV R4, 0x50 ;  /* 0x0000005000047802 */ /* 0x002fe20000000f00 */
[----:B------:R-:W-:-:S02]  /*37a0*/  IMAD.MOV.U32 R5, RZ, RZ, 0x51 ;  /* 0x00000051ff057424 */ /* 0x000fc400078e00ff */
[----:B------:R1:W-:Y:S01]  /*37b0*/  STL.64 [R1+0x2d0], R2 ;  /* 0x0002d00201007387 */ /* 0x0003e20000100a00 */
[----:B--2---:R-:W-:Y:S01]  /*37c0*/  MOV R16, 0x54 ;  /* 0x0000005400107802 */ /* 0x004fe20000000f00 */
[----:B------:R-:W-:Y:S02]  /*37d0*/  IMAD.MOV.U32 R17, RZ, RZ, 0x55 ;  /* 0x00000055ff117424 */ /* 0x000fe400078e00ff */
[----:B------:R2:W-:Y:S01]  /*37e0*/  STL.64 [R1+0x178], R20 ;  /* 0x0001781401007387 */ /* 0x0005e20000100a00 */
[----:B0-----:R-:W-:Y:S01]  /*37f0*/  MOV R14, 0x98 ;  /* 0x00000098000e7802 */ /* 0x001fe20000000f00 */
[----:B------:R-:W-:Y:S02]  /*3800*/  IMAD.MOV.U32 R15, RZ, RZ, 0x99 ;  /* 0x00000099ff0f7424 */ /* 0x000fe400078e00ff */
[----:B------:R0:W-:Y:S01]  /*3810*/  STL.64 [R1+0x188], R6 ;  /* 0x0001880601007387 */ /* 0x0001e20000100a00 */
[----:B-1----:R-:W-:Y:S01]  /*3820*/  MOV R2, 0xc4 ;  /* 0x000000c400027802 */ /* 0x002fe20000000f00 */
[----:B------:R-:W-:-:S02]  /*3830*/  IMAD.MOV.U32 R3, RZ, RZ, 0xc5 ;  /* 0x000000c5ff037424 */ /* 0x000fc400078e00ff */
[----:B------:R1:W-:Y:S01]  /*3840*/  STL.64 [R1+0x208], R10 ;  /* 0x0002080a01007387 */ /* 0x0003e20000100a00 */
[----:B--2---:R-:W-:Y:S02]  /*3850*/  HFMA2 R20, -RZ, RZ, 0, 6.79492950439453125e-06 ;  /* 0x00000072ff147431 */ /* 0x004fe400000001ff */
[----:B------:R-:W-:Y:S01]  /*3860*/  IMAD.MOV.U32 R21, RZ, RZ, 0x73 ;  /* 0x00000073ff157424 */ /* 0x000fe200078e00ff */
[----:B------:R2:W-:Y:S01]  /*3870*/  STL.64 [R1+0x210], R12 ;  /* 0x0002100c01007387 */ /* 0x0005e20000100a00 */
[----:B0-----:R-:W-:Y:S01]  /*3880*/  MOV R6, 0x70 ;  /* 0x0000007000067802 */ /* 0x001fe20000000f00 */
[----:B------:R-:W-:Y:S02]  /*3890*/  IMAD.MOV.U32 R7, RZ, RZ, 0x71 ;  /* 0x00000071ff077424 */ /* 0x000fe400078e00ff */
[----:B------:R0:W-:Y:S01]  /*38a0*/  STL.64 [R1+0x140], R4 ;  /* 0x0001400401007387 */ /* 0x0001e20000100a00 */
[----:B-1----:R-:W-:-:S03]  /*38b0*/  HFMA2 R10, -RZ, RZ, 0, 8.70227813720703125e-06 ;  /* 0x00000092ff0a7431 */ /* 0x002fc600000001ff */
[----:B------:R1:W-:Y:S01]  /*38c0*/  STL.64 [R1+0x150], R16 ;  /* 0x0001501001007387 */ /* 0x0003e20000100a00 */
[----:B------:R-:W-:Y:S01]  /*38d0*/  IMAD.MOV.U32 R11, RZ, RZ, 0x93 ;  /* 0x00000093ff0b7424 */ /* 0x000fe200078e00ff */
[----:B--2---:R-:W-:Y:S01]  /*38e0*/  MOV R12, 0x94 ;  /* 0x00000094000c7802 */ /* 0x004fe20000000f00 */
        /* <DEDUP_REMOVED lines=11> */
[----:B0-----:R-:W-:Y:S01]  /*39a0*/  IADD3 R2, PT, PT, R19, R22, RZ ;  /* 0x0000001613027210 */ /* 0x001fe20007ffe0ff */
[----:B------:R-:W-:Y:S02]  /*39b0*/  IMAD.MOV.U32 R22, RZ, RZ, 0xf2 ;  /* 0x000000f2ff167424 */ /* 0x000fe400078e00ff */
[----:B------:R0:W-:Y:S01]  /*39c0*/  STL.64 [R1+0x250], R12 ;  /* 0x0002500c01007387 */ /* 0x0001e20000100a00 */
[----:B-1----:R-:W-:Y:S01]  /*39d0*/  MOV R6, 0x80 ;  /* 0x0000008000067802 */ /* 0x002fe20000000f00 */
[----:B------:R-:W-:-:S02]  /*39e0*/  IMAD.MOV.U32 R7, RZ, RZ, 0x81 ;  /* 0x00000081ff077424 */ /* 0x000fc400078e00ff */
[----:B------:R1:W-:Y:S01]  /*39f0*/  STL.64 [R1+0x180], R4 ;  /* 0x0001800401007387 */ /* 0x0003e20000100a00 */
[----:B------:R-:W-:Y:S02]  /*3a00*/  IMAD.SHL.U32 R2, R2, 0x4, RZ ;  /* 0x0000000402027824 */ /* 0x000fe400078e00ff */
[----:B--2---:R-:W-:Y:S01]  /*3a10*/  HFMA2 R20, -RZ, RZ, 0, 7.98702239990234375e-06 ;  /* 0x00000086ff147431 */ /* 0x004fe200000001ff */
[----:B------:R2:W-:Y:S01]  /*3a20*/  STL.64 [R1+0x1a0], R16 ;  /* 0x0001a01001007387 */ /* 0x0005e20000100a00 */
[----:B------:R-:W-:Y:S01]  /*3a30*/  IMAD.MOV.U32 R21, RZ, RZ, 0x87 ;  /* 0x00000087ff157424 */ /* 0x000fe200078e00ff */
[----:B------:R-:W-:Y:S01]  /*3a40*/  LOP3.LUT R3, R2, 0xfc, RZ, 0xc0, !PT ;  /* 0x000000fc02037812 */ /* 0x000fe200078ec0ff */
[----:B0-----:R-:W-:Y:S01]  /*3a50*/  HFMA2 R12, -RZ, RZ, 0, 9.65595245361328125e-06 ;  /* 0x000000a2ff0c7431 */ /* 0x001fe200000001ff */
[----:B------:R0:W-:Y:S01]  /*3a60*/  STL.64 [R1+0x248], R10 ;  /* 0x0002480a01007387 */ /* 0x0001e20000100a00 */
[----:B------:R-:W-:Y:S01]  /*3a70*/  IMAD.MOV.U32 R13, RZ, RZ, 0xa3 ;  /* 0x000000a3ff0d7424 */ /* 0x000fe200078e00ff */
[----:B------:R-:W-:Y:S01]  /*3a80*/  IADD3 R3, PT, PT, R0, R3, RZ ;  /* 0x0000000300037210 */ /* 0x000fe20007ffe0ff */
[----:B-1----:R-:W-:Y:S01]  /*3a90*/  HFMA2 R4, -RZ, RZ, 0, 6.55651092529296875e-06 ;  /* 0x0000006eff047431 */ /* 0x002fe200000001ff */
[----:B------:R1:W-:Y:S01]  /*3aa0*/  STL.64 [R1+0x2a0], R14 ;  /* 0x0002a00e01007387 */ /* 0x0003e20000100a00 */
[----:B------:R-:W-:Y:S01]  /*3ab0*/  IMAD.MOV.U32 R5, RZ, RZ, 0x6f ;  /* 0x0000006fff057424 */ /* 0x000fe200078e00ff */
[----:B--2---:R-:W-:Y:S01]  /*3ac0*/  MOV R16, 0x7c ;  /* 0x0000007c00107802 */ /* 0x004fe20000000f00 */
[----:B------:R-:W-:Y:S01]  /*3ad0*/  IMAD.MOV.U32 R17, RZ, RZ, 0x7d ;  /* 0x0000007dff117424 */ /* 0x000fe200078e00ff */
[----:B------:R2:W-:Y:S01]  /*3ae0*/  STL.64 [R1+0x200], R6 ;  /* 0x0002000601007387 */ /* 0x0005e20000100a00 */
[----:B0-----:R-:W-:Y:S01]  /*3af0*/  MOV R10, 0xa0 ;  /* 0x000000a0000a7802 */ /* 0x001fe20000000f00 */
[----:B------:R-:W-:-:S02]  /*3b00*/  IMAD.MOV.U32 R11, RZ, RZ, 0xa1 ;  /* 0x000000a1ff0b7424 */ /* 0x000fc400078e00ff */
[----:B------:R0:W-:Y:S01]  /*3b10*/  STL.64 [R1+0x1f0], R16 ;  /* 0x0001f01001007387 */ /* 0x0001e20000100a00 */
[----:B-1----:R-:W-:Y:S02]  /*3b20*/  HFMA2 R14, -RZ, RZ, 0, 1.084804534912109375e-05 ;  /* 0x000000b6ff0e7431 */ /* 0x002fe400000001ff */
[----:B------:R-:W-:Y:S01]  /*3b30*/  IMAD.MOV.U32 R15, RZ, RZ, 0xb7 ;  /* 0x000000b7ff0f7424 */ /* 0x000fe200078e00ff */
[----:B------:R1:W-:Y:S01]  /*3b40*/  STL.64 [R1+0x218], R20 ;  /* 0x0002181401007387 */ /* 0x0003e20000100a00 */
[----:B--2---:R-:W-:Y:S02]  /*3b50*/  HFMA2 R6, -RZ, RZ, 0, 8.46385955810546875e-06 ;  /* 0x0000008eff067431 */ /* 0x004fe400000001ff */
[----:B------:R-:W-:Y:S01]  /*3b60*/  IMAD.MOV.U32 R7, RZ, RZ, 0x8f ;  /* 0x0000008fff077424 */ /* 0x000fe200078e00ff */
[----:B------:R2:W-:Y:S01]  /*3b70*/  STL.64 [R1+0x280], R10 ;  /* 0x0002800a01007387 */ /* 0x0005e20000100a00 */
[----:B0-----:R-:W-:Y:S01]  /*3b80*/  MOV R16, 0x90 ;  /* 0x0000009000107802 */ /* 0x001fe20000000f00 */
[----:B------:R-:W-:-:S02]  /*3b90*/  IMAD.MOV.U32 R17, RZ, RZ, 0x91 ;  /* 0x00000091ff117424 */ /* 0x000fc400078e00ff */
[----:B------:R0:W-:Y:S01]  /*3ba0*/  STL.64 [R1+0x288], R12 ;  /* 0x0002880c01007387 */ /* 0x0001e20000100a00 */
[----:B-1----:R-:W-:-:S03]  /*3bb0*/  HFMA2 R20, -RZ, RZ, 0, 9.17911529541015625e-06 ;  /* 0x0000009aff147431 */ /* 0x002fc600000001ff */
[----:B------:R1:W-:Y:S01]  /*3bc0*/  STL.64 [R1+0x1b8], R4 ;  /* 0x0001b80401007387 */ /* 0x0003e20000100a00 */
[----:B------:R-:W-:Y:S01]  /*3bd0*/  IMAD.MOV.U32 R21, RZ, RZ, 0x9b ;  /* 0x0000009bff157424 */ /* 0x000fe200078e00ff */
[----:B--2---:R-:W-:Y:S01]  /*3be0*/  MOV R10, 0xb0 ;  /* 0x000000b0000a7802 */ /* 0x004fe20000000f00 */
[----:B------:R-:W-:Y:S01]  /*3bf0*/  IMAD.MOV.U32 R11, RZ, RZ, 0xb1 ;  /* 0x000000b1ff0b7424 */ /* 0x000fe200078e00ff */
[----:B------:R2:W-:Y:S01]  /*3c00*/  STL.64 [R1+0x2d8], R14 ;  /* 0x0002d80e01007387 */ /* 0x0005e20000100a00 */
[----:B0-----:R-:W-:Y:S02]  /*3c10*/  HFMA2 R12, -RZ, RZ, 0, 1.060962677001953125e-05 ;  /* 0x000000b2ff0c7431 */ /* 0x001fe400000001ff */
[----:B------:R-:W-:Y:S01]  /*3c20*/  IMAD.MOV.U32 R13, RZ, RZ, 0xb3 ;  /* 0x000000b3ff0d7424 */ /* 0x000fe200078e00ff */
[----:B------:R0:W-:Y:S01]  /*3c30*/  STL.64 [R1+0x238], R6 ;  /* 0x0002380601007387 */ /* 0x0001e20000100a00 */
[----:B-1----:R-:W-:Y:S02]  /*3c40*/  HFMA2 R4, -RZ, RZ, 0, 7.51018524169921875e-06 ;  /* 0x0000007eff047431 */ /* 0x002fe400000001ff */
[----:B------:R-:W-:Y:S01]  /*3c50*/  IMAD.MOV.U32 R5, RZ, RZ, 0x7f ;  /* 0x0000007fff057424 */ /* 0x000fe200078e00ff */
[----:B------:R1:W-:Y:S01]  /*3c60*/  STL.64 [R1+0x240], R16 ;  /* 0x0002401001007387 */ /* 0x0003e20000100a00 */
[----:B--2---:R-:W-:-:S02]  /*3c70*/  HFMA2 R14, -RZ, RZ, 0, 1.180171966552734375e-05 ;  /* 0x000000c6ff0e7431 */ /* 0x004fc400000001ff */
[----:B------:R-:W-:Y:S01]  /*3c80*/  IMAD.MOV.U32 R15, RZ, RZ, 0xc7 ;  /* 0x000000c7ff0f7424 */ /* 0x000fe200078e00ff */
[----:B------:R2:W-:Y:S01]  /*3c90*/  STL.64 [R1+0x2c0], R10 ;  /* 0x0002c00a01007387 */ /* 0x0005e20000100a00 */
[----:B0-----:R-:W-:Y:S02]  /*3ca0*/  HFMA2 R6, -RZ, RZ, 0, 9.41753387451171875e-06 ;  /* 0x0000009eff067431 */ /* 0x001fe400000001ff */
[----:B------:R-:W-:Y:S01]  /*3cb0*/  IMAD.MOV.U32 R7, RZ, RZ, 0x9f ;  /* 0x0000009fff077424 */ /* 0x000fe200078e00ff */
[----:B------:R0:W-:Y:S01]  /*3cc0*/  STL.64 [R1+0x268], R20 ;  /* 0x0002681401007387 */ /* 0x0001e20000100a00 */
[----:B-1----:R-:W-:Y:S01]  /*3cd0*/  MOV R16, 0xa4 ;  /* 0x000000a400107802 */ /* 0x002fe20000000f00 */
[----:B------:R-:W-:Y:S02]  /*3ce0*/  IMAD.MOV.U32 R17, RZ, RZ, 0xa5 ;  /* 0x000000a5ff117424 */ /* 0x000fe400078e00ff */
[----:B------:R1:W-:Y:S01]  /*3cf0*/  STL.64 [R1+0x2c8], R12 ;  /* 0x0002c80c01007387 */ /* 0x0003e20000100a00 */
[----:B--2---:R-:W-:-:S03]  /*3d00*/  HFMA2 R10, -RZ, RZ, 0, 1.132488250732421875e-05 ;  /* 0x000000beff0a7431 */ /* 0x004fc600000001ff */
[----:B------:R2:W-:Y:S01]  /*3d10*/  STL.64 [R1+0x1f8], R4 ;  /* 0x0001f80401007387 */ /* 0x0005e20000100a00 */
[----:B------:R-:W-:Y:S02]  /*3d20*/  IMAD.MOV.U32 R11, RZ, RZ, 0xbf ;  /* 0x000000bfff0b7424 */ /* 0x000fe400078e00ff */
[----:B0-----:R-:W-:Y:S01]  /*3d30*/  HFMA2 R20, -RZ, RZ, 0, 1.037120819091796875e-05 ;  /* 0x000000aeff147431 */ /* 0x001fe200000001ff */
[----:B------:R0:W-:Y:S01]  /*3d40*/  STL.64 [R1+0x318], R14 ;  /* 0x0003180e01007387 */ /* 0x0001e20000100a00 */
[----:B------:R-:W-:Y:S01]  /*3d50*/  IMAD.MOV.U32 R21, RZ, RZ, 0xaf ;  /* 0x000000afff157424 */ /* 0x000fe200078e00ff */
[----:B-1----:R-:W-:Y:S01]  /*3d60*/  MOV R12, 0xc0 ;  /* 0x000000c0000c7802 */ /* 0x002fe20000000f00 */
[----:B------:R-:W-:Y:S01]  /*3d70*/  IMAD.MOV.U32 R13, RZ, RZ, 0xc1 ;  /* 0x000000c1ff0d7424 */ /* 0x000fe200078e00ff */
[----:B------:R-:W1:Y:S01]  /*3d80*/  LDS R3, [R3] ;  /* 0x0000000003037984 */ /* 0x000e620000000800 */
[----:B--2---:R-:W-:Y:S01]  /*3d90*/  MOV R4, 0x8c ;  /* 0x0000008c00047802 */ /* 0x004fe20000000f00 */
[----:B------:R-:W-:-:S02]  /*3da0*/  IMAD.MOV.U32 R5, RZ, RZ, 0x8d ;  /* 0x0000008dff057424 */ /* 0x000fc400078e00ff */
[----:B------:R2:W-:Y:S01]  /*3db0*/  STL.64 [R1+0x290], R16 ;  /* 0x0002901001007387 */ /* 0x0005e20000100a00 */
[----:B0-----:R-:W-:Y:S02]  /*3dc0*/  HFMA2 R14, -RZ, RZ, 0, 1.251697540283203125e-05 ;  /* 0x000000d2ff0e7431 */ /* 0x001fe400000001ff */
[----:B------:R-:W-:Y:S01]  /*3dd0*/  IMAD.MOV.U32 R15, RZ, RZ, 0xd3 ;  /* 0x000000d3ff0f7424 */ /* 0x000fe200078e00ff */
[----:B------:R0:W-:Y:S04]  /*3de0*/  STL.64 [R1+0x278], R6 ;  /* 0x0002780601007387 */ /* 0x0001e80000100a00 */
[----:B------:R4:W-:Y:S01]  /*3df0*/  STL.64 [R1+0x2f8], R10 ;  /* 0x0002f80a01007387 */ /* 0x0009e20000100a00 */
[----:B--2---:R-:W-:Y:S01]  /*3e00*/  MOV R16, 0xb8 ;  /* 0x000000b800107802 */ /* 0x004fe20000000f00 */
[----:B------:R-:W-:-:S02]  /*3e10*/  IMAD.MOV.U32 R17, RZ, RZ, 0xb9 ;  /* 0x000000b9ff117424 */ /* 0x000fc400078e00ff */
[----:B------:R2:W-:Y:S01]  /*3e20*/  STL.64 [R1+0x300], R12 ;  /* 0x0003000c01007387 */ /* 0x0005e20000100a00 */
[----:B0-----:R-:W-:Y:S01]  /*3e30*/  MOV R6, 0xac ;  /* 0x000000ac00067802 */ /* 0x001fe20000000f00 */
[----:B------:R-:W-:Y:S02]  /*3e40*/  IMAD.MOV.U32 R7, RZ, RZ, 0xad ;  /* 0x000000adff077424 */ /* 0x000fe400078e00ff */
[----:B------:R0:W-:Y:S01]  /*3e50*/  STL.64 [R1+0x230], R4 ;  /* 0x0002300401007387 */ /* 0x0001e20000100a00 */
[----:B----4-:R-:W-:Y:S02]  /*3e60*/  HFMA2 R10, -RZ, RZ, 0, 1.227855682373046875e-05 ;  /* 0x000000ceff0a7431 */ /* 0x010fe400000001ff */
[----:B------:R-:W-:Y:S01]  /*3e70*/  IMAD.MOV.U32 R11, RZ, RZ, 0xcf ;  /* 0x000000cfff0b7424 */ /* 0x000fe200078e00ff */
[----:B------:R4:W-:Y:S01]  /*3e80*/  STL.64 [R1+0x2b8], R20 ;  /* 0x0002b81401007387 */ /* 0x0009e20000100a00 */
[----:B--2---:R-:W-:Y:S01]  /*3e90*/  MOV R12, 0xd0 ;  /* 0x000000d0000c7802 */ /* 0x004fe20000000f00 */
[----:B------:R-:W-:-:S02]  /*3ea0*/  IMAD.MOV.U32 R13, RZ, RZ, 0xd1 ;  /* 0x000000d1ff0d7424 */ /* 0x000fc400078e00ff */
[----:B------:R2:W-:Y:S01]  /*3eb0*/  STL.64 [R1+0x2e0], R16 ;  /* 0x0002e01001007387 */ /* 0x0005e20000100a00 */
[----:B0-----:R-:W-:Y:S01]  /*3ec0*/  MOV R4, 0x9c ;  /* 0x0000009c00047802 */ /* 0x001fe20000000f00 */
[----:B------:R-:W-:Y:S02]  /*3ed0*/  IMAD.MOV.U32 R5, RZ, RZ, 0x9d ;  /* 0x0000009dff057424 */ /* 0x000fe400078e00ff */
[----:B------:R0:W-:Y:S01]  /*3ee0*/  STL.64 [R1+0x348], R14 ;  /* 0x0003480e01007387 */ /* 0x0001e20000100a00 */
[----:B----4-:R-:W-:Y:S02]  /*3ef0*/  HFMA2 R20, -RZ, RZ, 0, 1.156330108642578125e-05 ;  /* 0x000000c2ff147431 */ /* 0x010fe400000001ff */
[----:B------:R-:W-:Y:S01]  /*3f00*/  IMAD.MOV.U32 R21, RZ, RZ, 0xc3 ;  /* 0x000000c3ff157424 */ /* 0x000fe200078e00ff */
[----:B------:R4:W-:Y:S01]  /*3f10*/  STL.64 [R1+0x2b0], R6 ;  /* 0x0002b00601007387 */ /* 0x0009e20000100a00 */
[----:B-1----:R-:W-:Y:S02]  /*3f20*/  SHF.L.U32 R2, R3, 0x8, RZ ;  /* 0x0000000803027819 */ /* 0x002fe400000006ff */
[----:B--2---:R-:W-:Y:S01]  /*3f30*/  MOV R16, 0xcc ;  /* 0x000000cc00107802 */ /* 0x004fe20000000f00 */
[----:B------:R-:W-:Y:S01]  /*3f40*/  IMAD.MOV.U32 R17, RZ, RZ, 0xcd ;  /* 0x000000cdff117424 */ /* 0x000fe200078e00ff */
[----:B------:R1:W-:Y:S01]  /*3f50*/  STL.64 [R1+0x340], R12 ;  /* 0x0003400c01007387 */ /* 0x0003e20000100a00 */
[----:B---3--:R-:W-:Y:S01]  /*3f60*/  IADD3 R0, P0, PT, R2, UR4, RZ ;  /* 0x0000000402007c10 */ /* 0x008fe2000ff1e0ff */
[----:B0-----:R-:W-:-:S02]  /*3f70*/  HFMA2 R14, -RZ, RZ, 0, 1.347064971923828125e-05 ;  /* 0x000000e2ff0e7431 */ /* 0x001fc400000001ff */
[----:B------:R-:W-:Y:S01]  /*3f80*/  IMAD.MOV.U32 R15, RZ, RZ, 0xe3 ;  /* 0x000000e3ff0f7424 */ /* 0x000fe200078e00ff */
[----:B------:R0:W-:Y:S01]  /*3f90*/  STL.64 [R1+0x270], R4 ;  /* 0x0002700401007387 */ /* 0x0001e20000100a00 */
[----:B------:R-:W-:Y:S01]  /*3fa0*/  IADD3 R0, P1, PT, R0, 0x3, RZ ;  /* 0x0000000300007810 */ /* 0x000fe20007f3e0ff */
[----:B----4-:R-:W-:Y:S01]  /*3fb0*/  IMAD.MOV.U32 R7, RZ, RZ, 0xbd ;  /* 0x000000bdff077424 */ /* 0x010fe200078e00ff */
[----:B------:R-:W-:Y:S01]  /*3fc0*/  MOV R6, 0xbc ;  /* 0x000000bc00067802 */ /* 0x000fe20000000f00 */
[----:B------:R2:W-:Y:S01]  /*3fd0*/  STL.64 [R1+0x338], R10 ;  /* 0x0003380a01007387 */ /* 0x0005e20000100a00 */
[----:B-1----:R-:W-:Y:S02]  /*3fe0*/  HFMA2 R13, -RZ, RZ, 0, 1.3291835784912109375e-05 ;  /* 0x000000dfff0d7431 */ /* 0x002fe400000001ff */
[----:B------:R-:W-:Y:S01]  /*3ff0*/  IMAD.MOV.U32 R12, RZ, RZ, 0xde ;  /* 0x000000deff0c7424 */ /* 0x000fe200078e00ff */
[----:B------:R1:W-:Y:S01]  /*4000*/  STL.64 [R1+0x308], R20 ;  /* 0x0003081401007387 */ /* 0x0003e20000100a00 */
[----:B0-----:R-:W-:-:S02]  /*4010*/  HFMA2 R4, -RZ, RZ, 0, 1.013278961181640625e-05 ;  /* 0x000000aaff047431 */ /* 0x001fc400000001ff */
[----:B------:R-:W-:Y:S01]  /*4020*/  IMAD.MOV.U32 R5, RZ, RZ, 0xab ;  /* 0x000000abff057424 */ /* 0x000fe200078e00ff */
[----:B------:R0:W-:Y:S01]  /*4030*/  STL.64 [R1+0x330], R16 ;  /* 0x0003301001007387 */ /* 0x0001e20000100a00 */
[----:B--2---:R-:W-:Y:S01]  /*4040*/  IMAD.MOV.U32 R10, RZ, RZ, 0xdc ;  /* 0x000000dcff0a7424 */ /* 0x004fe200078e00ff */
[----:B------:R-:W-:Y:S02]  /*4050*/  MOV R11, 0xdd ;  /* 0x000000dd000b7802 */ /* 0x000fe40000000f00 */
[----:B------:R2:W-:Y:S01]  /*4060*/  STL.64 [R1+0x2f0], R6 ;  /* 0x0002f00601007387 */ /* 0x0005e20000100a00 */
[----:B-1----:R-:W-:Y:S01]  /*4070*/  MOV R20, 0xd4 ;  /* 0x000000d400147802 */ /* 0x002fe20000000f00 */
[----:B------:R-:W-:Y:S02]  /*4080*/  IMAD.MOV.U32 R21, RZ, RZ, 0xd5 ;  /* 0x000000d5ff157424 */ /* 0x000fe400078e00ff */
[----:B------:R1:W-:Y:S01]  /*4090*/  STL.64 [R1+0x388], R14 ;  /* 0x0003880e01007387 */ /* 0x0003e20000100a00 */
[----:B0-----:R-:W-:Y:S01]  /*40a0*/  IMAD.MOV.U32 R16, RZ, RZ, 0xe0 ;  /* 0x000000e0ff107424 */ /* 0x001fe200078e00ff */
[----:B------:R-:W-:-:S02]  /*40b0*/  MOV R17, 0xe1 ;  /* 0x000000e100117802 */ /* 0x000fc40000000f00 */
[----:B------:R0:W-:Y:S01]  /*40c0*/  STL.64 [R1+0x370], R10 ;  /* 0x0003700a01007387 */ /* 0x0001e20000100a00 */
[----:B--2---:R-:W-:Y:S02]  /*40d0*/  HFMA2 R6, -RZ, RZ, 0, 1.204013824462890625e-05 ;  /* 0x000000caff067431 */ /* 0x004fe400000001ff */
[----:B------:R-:W-:Y:S01]  /*40e0*/  IMAD.MOV.U32 R7, RZ, RZ, 0xcb ;  /* 0x000000cbff077424 */ /* 0x000fe200078e00ff */
[----:B------:R2:W-:Y:S01]  /*40f0*/  STL.64 [R1+0x378], R12 ;  /* 0x0003780c01007387 */ /* 0x0005e20000100a00 */
[----:B-1----:R-:W-:-:S03]  /*4100*/  HFMA2 R15, -RZ, RZ, 0, 1.4245510101318359375e-05 ;  /* 0x000000efff0f7431 */ /* 0x002fc600000001ff */
[----:B------:R1:W-:Y:S01]  /*4110*/  STL.64 [R1+0x2a8], R4 ;  /* 0x0002a80401007387 */ /* 0x0003e20000100a00 */
[----:B------:R-:W-:Y:S02]  /*4120*/  IMAD.MOV.U32 R14, RZ, RZ, 0xee ;  /* 0x000000eeff0e7424 */ /* 0x000fe400078e00ff */
[----:B0-----:R-:W-:Y:S01]  /*4130*/  HFMA2 R11, -RZ, RZ, 0, 1.4007091522216796875e-05 ;  /* 0x000000ebff0b7431 */ /* 0x001fe200000001ff */
[----:B------:R0:W-:Y:S01]  /*4140*/  STL.64 [R1+0x350], R20 ;  /* 0x0003501401007387 */ /* 0x0001e20000100a00 */
[----:B------:R-:W-:Y:S02]  /*4150*/  IMAD.MOV.U32 R10, RZ, RZ, 0xea ;  /* 0x000000eaff0a7424 */ /* 0x000fe400078e00ff */
[----:B--2---:R-:W-:Y:S01]  /*4160*/  IMAD.MOV.U32 R12, RZ, RZ, 0xec ;  /* 0x000000ecff0c7424 */ /* 0x004fe200078e00ff */
[----:B------:R-:W-:Y:S01]  /*4170*/  MOV R13, 0xed ;  /* 0x000000ed000d7802 */ /* 0x000fe20000000f00 */
[----:B------:R2:W-:Y:S01]  /*4180*/  STL.64 [R1+0x380], R16 ;  /* 0x0003801001007387 */ /* 0x0005e20000100a00 */
[----:B-1----:R-:W-:-:S02]  /*4190*/  HFMA2 R4, -RZ, RZ, 0, 1.108646392822265625e-05 ;  /* 0x000000baff047431 */ /* 0x002fc400000001ff */
[----:B------:R-:W-:Y:S01]  /*41a0*/  IMAD.MOV.U32 R5, RZ, RZ, 0xbb ;  /* 0x000000bbff057424 */ /* 0x000fe200078e00ff */
[----:B------:R1:W-:Y:S01]  /*41b0*/  STL.64 [R1+0x328], R6 ;  /* 0x0003280601007387 */ /* 0x0003e20000100a00 */
[----:B0-----:R-:W-:Y:S01]  /*41c0*/  IMAD.MOV.U32 R20, RZ, RZ, 0xe8 ;  /* 0x000000e8ff147424 */ /* 0x001fe200078e00ff */
[----:B------:R-:W-:Y:S02]  /*41d0*/  MOV R21, 0xe9 ;  /* 0x000000e900157802 */ /* 0x000fe40000000f00 */
[----:B------:R0:W-:Y:S01]  /*41e0*/  STL.64 [R1+0x3b0], R12 ;  /* 0x0003b00c01007387 */ /* 0x0001e20000100a00 */
[----:B--2---:R-:W-:Y:S01]  /*41f0*/  IMAD.MOV.U32 R16, RZ, RZ, 0xf0 ;  /* 0x000000f0ff107424 */ /* 0x004fe200078e00ff */
[----:B------:R-:W-:Y:S02]  /*4200*/  MOV R17, 0xf1 ;  /* 0x000000f100117802 */ /* 0x000fe40000000f00 */
[----:B------:R2:W-:Y:S01]  /*4210*/  STL.64 [R1+0x3b8], R14 ;  /* 0x0003b80e01007387 */ /* 0x0005e20000100a00 */
[----:B-1----:R-:W-:-:S02]  /*4220*/  HFMA2 R6, -RZ, RZ, 0, 1.299381256103515625e-05 ;  /* 0x000000daff067431 */ /* 0x002fc400000001ff */
[----:B------:R-:W-:Y:S01]  /*4230*/  IMAD.MOV.U32 R7, RZ, RZ, 0xdb ;  /* 0x000000dbff077424 */ /* 0x000fe200078e00ff */
[----:B------:R1:W-:Y:S01]  /*4240*/  STL.64 [R1+0x3a0], R20 ;  /* 0x0003a01401007387 */ /* 0x0003e20000100a00 */
[----:B0-----:R-:W-:Y:S02]  /*4250*/  HFMA2 R13, -RZ, RZ, 0, 1.4960765838623046875e-05 ;  /* 0x000000fbff0d7431 */ /* 0x001fe400000001ff */
[----:B------:R-:W-:Y:S01]  /*4260*/  IMAD.MOV.U32 R12, RZ, RZ, 0xfa ;  /* 0x000000faff0c7424 */ /* 0x000fe200078e00ff */
[----:B------:R0:W-:Y:S01]  /*4270*/  STL.64 [R1+0x3a8], R10 ;  /* 0x0003a80a01007387 */ /* 0x0001e20000100a00 */
[----:B--2---:R-:W-:-:S03]  /*4280*/  HFMA2 R15, -RZ, RZ, 0, 1.5199184417724609375e-05 ;  /* 0x000000ffff0f7431 */ /* 0x004fc600000001ff */
[----:B------:R2:W-:Y:S01]  /*4290*/  STL.64 [R1+0x3c0], R16 ;  /* 0x0003c01001007387 */ /* 0x0005e20000100a00 */
[----:B------:R-:W-:-:S03]  /*42a0*/  IMAD.MOV.U32 R14, RZ, RZ, 0xfe ;  /* 0x000000feff0e7424 */ /* 0x000fc600078e00ff */
[----:B------:R3:W-:Y:S01]  /*42b0*/  STL.64 [R1+0x2e8], R4 ;  /* 0x0002e80401007387 */ /* 0x0007e20000100a00 */
[----:B-1----:R-:W-:Y:S01]  /*42c0*/  IMAD.MOV.U32 R20, RZ, RZ, 0xfc ;  /* 0x000000fcff147424 */ /* 0x002fe200078e00ff */
[----:B------:R-:W-:Y:S01]  /*42d0*/  MOV R21, 0xfd ;  /* 0x000000fd00157802 */ /* 0x000fe20000000f00 */
[----:B0-----:R-:W-:Y:S01]  /*42e0*/  IMAD.MOV.U32 R10, RZ, RZ, 0xf8 ;  /* 0x000000f8ff0a7424 */ /* 0x001fe200078e00ff */
[----:B------:R-:W-:Y:S01]  /*42f0*/  MOV R11, 0xf9 ;  /* 0x000000f9000b7802 */ /* 0x000fe20000000f00 */
[----:B------:R0:W-:Y:S01]  /*4300*/  STL.64 [R1+0x368], R6 ;  /* 0x0003680601007387 */ /* 0x0001e20000100a00 */
[----:B--2---:R-:W-:-:S03]  /*4310*/  IMAD.MOV.U32 R16, RZ, RZ, 0x100 ;  /* 0x00000100ff107424 */ /* 0x004fc600078e00ff */
[----:B------:R-:W-:Y:S01]  /*4320*/  STL.64 [R1+0x358], R24 ;  /* 0x0003581801007387 */ /* 0x000fe20000100a00 */
[----:B---3--:R-:W-:Y:S01]  /*4330*/  MOV R4, 0xc8 ;  /* 0x000000c800047802 */ /* 0x008fe20000000f00 */
[----:B------:R-:W-:Y:S02]  /*4340*/  IMAD.MOV.U32 R5, RZ, RZ, 0xc9 ;  /* 0x000000c9ff057424 */ /* 0x000fe400078e00ff */
[----:B------:R-:W-:Y:S01]  /*4350*/  STL.64 [R1+0x3c8], R22 ;  /* 0x0003c81601007387 */ /* 0x000fe20000100a00 */
[----:B0-----:R-:W-:-:S03]  /*4360*/  HFMA2 R7, -RZ, RZ, 0, 1.3768672943115234375e-05 ;  /* 0x000000e7ff077431 */ /* 0x001fc600000001ff */
        /* <DEDUP_REMOVED lines=8> */
[----:B0-----:R-:W-:Y:S01]  /*43f0*/  MOV R4, 0xd8 ;  /* 0x000000d800047802 */ /* 0x001fe20000000f00 */
[----:B------:R-:W-:-:S02]  /*4400*/  IMAD.MOV.U32 R5, RZ, RZ, 0xd9 ;  /* 0x000000d9ff057424 */ /* 0x000fc400078e00ff */
[----:B-1----:R-:W-:Y:S02]  /*4410*/  HFMA2 R7, -RZ, RZ, 0, 1.4722347259521484375e-05 ;  /* 0x000000f7ff077431 */ /* 0x002fe400000001ff */
[----:B------:R-:W-:Y:S01]  /*4420*/  IMAD.MOV.U32 R6, RZ, RZ, 0xf6 ;  /* 0x000000f6ff067424 */ /* 0x000fe200078e00ff */
[----:B------:R0:W-:Y:S04]  /*4430*/  STL.64 [R1+0x360], R4 ;  /* 0x0003600401007387 */ /* 0x0001e80000100a00 */
[----:B------:R1:W-:Y:S01]  /*4440*/  STL.64 [R1+0x3d8], R6 ;  /* 0x0003d80601007387 */ /* 0x0003e20000100a00 */
[----:B0-----:R-:W-:Y:S01]  /*4450*/  IMAD.MOV.U32 R4, RZ, RZ, 0xe4 ;  /* 0x000000e4ff047424 */ /* 0x001fe200078e00ff */
[----:B------:R-:W-:Y:S02]  /*4460*/  MOV R5, 0xe5 ;  /* 0x000000e500057802 */ /* 0x000fe40000000f00 */
[----:B-1----:R-:W-:-:S03]  /*4470*/  LEA.HI.X.SX32 R6, R2, UR5, 0x1, P0 ;  /* 0x0000000502067c11 */ /* 0x002fc600080f0eff */
[----:B------:R0:W-:Y:S01]  /*4480*/  STL.64 [R1+0x390], R4 ;  /* 0x0003900401007387 */ /* 0x0001e20000100a00 */
[----:B------:R-:W-:Y:S01]  /*4490*/  IMAD.MOV.U32 R2, RZ, RZ, RZ ;  /* 0x000000ffff027224 */ /* 0x000fe200078e00ff */
[----:B------:R-:W-:Y:S01]  /*44a0*/  UMOV UR5, 0x1 ;  /* 0x0000000100057882 */ /* 0x000fe20000000000 */
[----:B------:R-:W-:Y:S01]  /*44b0*/  IADD3.X R6, PT, PT, RZ, R6, RZ, P1, !PT ;  /* 0x00000006ff067210 */ /* 0x000fe20000ffe4ff */
[----:B0-----:R-:W-:Y:S01]  /*44c0*/  IMAD.MOV.U32 R4, RZ, RZ, 0xf4 ;  /* 0x000000f4ff047424 */ /* 0x001fe200078e00ff */
[----:B------:R-:W-:-:S05]  /*44d0*/  MOV R5, 0xf5 ;  /* 0x000000f500057802 */ /* 0x000fca0000000f00 */
[----:B------:R0:W-:Y:S02]  /*44e0*/  STL.64 [R1+0x3d0], R4 ;  /* 0x0003d00401007387 */ /* 0x0001e40000100a00 */
[----:B0-----:R-:W-:Y:S02]  /*44f0*/  LEA R4, R8, R9, 0x18 ;  /* 0x0000000908047211 */ /* 0x001fe400078ec0ff */
[----:B------:R-:W-:-:S07]  /*4500*/  IADD3 R5, PT, PT, R1, 0x10, RZ ;  /* 0x0000001001057810 */ /* 0x000fce0007ffe0ff */
.L_x_22:
[----:B------:R-:W-:Y:S01]  /*4510*/  IMAD.U32 R10, RZ, RZ, UR5 ;  /* 0x00000005ff0a7e24 */ /* 0x000fe2000f8e00ff */
[----:B------:R0:W1:Y:S01]  /*4520*/  LDS.U8 R12, [R4+UR5+-0x1] ;  /* 0xffffff05040c7984 */ /* 0x0000620008000000 */
[----:B------:R-:W-:Y:S01]  /*4530*/  UMOV UR6, UR5 ;  /* 0x0000000500067c82 */ /* 0x000fe20008000000 */
[----:B------:R-:W-:Y:S01]  /*4540*/  UIADD3 UR5, UPT, UPT, UR5, 0x1, URZ ;  /* 0x0000000105057890 */ /* 0x000fe2000fffe0ff */
[----:B------:R-:W-:Y:S01]  /*4550*/  MOV R7, R5 ;  /* 0x0000000500077202 */ /* 0x000fe20000000f00 */
[----:B------:R0:W-:Y:S01]  /*4560*/  STL [R1], R10 ;  /* 0x0000000a01007387 */ /* 0x0001e20000100800 */
[----:B------:R-:W-:Y:S01]  /*4570*/  IMAD.MOV.U32 R8, RZ, RZ, R0 ;  /* 0x000000ffff087224 */ /* 0x000fe200078e0000 */
[----:B------:R-:W-:Y:S01]  /*4580*/  MOV R9, R6 ;  /* 0x0000000600097202 */ /* 0x000fe20000000f00 */
[----:B------:R-:W-:Y:S01]  /*4590*/  UISETP.NE.AND UP1, UPT, UR5, 0x101, UPT ;  /* 0x000001010500788c */ /* 0x000fe2000bf25270 */
[----:B------:R-:W-:-:S10]  /*45a0*/  UMOV UR4, URZ ;  /* 0x000000ff00047c82 */ /* 0x000fd40008000000 */
.L_x_21:
[----:B------:R-:W1:Y:S04]  /*45b0*/  LDG.E.U8 R15, desc[UR36][R8.64+-0x3] ;  /* 0xfffffd24080f7981 */ /* 0x000e68000c1e1100 */
[----:B0-----:R-:W2:Y:S04]  /*45c0*/  LDL.64 R10, [R7+-0x10] ;  /* 0xfffff000070a7983 */ /* 0x001ea80000100a00 */
[----:B------:R-:W3:Y:S04]  /*45d0*/  LDG.E.U8 R24, desc[UR36][R8.64+-0x2] ;  /* 0xfffffe2408187981 */ /* 0x000ee8000c1e1100 */
[----:B------:R-:W4:Y:S04]  /*45e0*/  LDG.E.U8 R22, desc[UR36][R8.64+-0x1] ;  /* 0xffffff2408167981 */ /* 0x000f28000c1e1100 */
[----:B------:R-:W5:Y:S04]  /*45f0*/  LDL R25, [R7+-0x8] ;  /* 0xfffff80007197983 */ /* 0x000f680000100800 */
[----:B------:R-:W5:Y:S04]  /*4600*/  LDG.E.U8 R27, desc[UR36][R8.64] ;  /* 0x00000024081b7981 */ /* 0x000f68000c1e1100 */
[----:B------:R-:W5:Y:S04]  /*4610*/  LDL R16, [R7+-0x4] ;  /* 0xfffffc0007107983 */ /* 0x000f680000100800 */
[----:B------:R-:W5:Y:S04]  /*4620*/  LDG.E.U8 R29, desc[UR36][R8.64+0x1] ;  /* 0x00000124081d7981 */ /* 0x000f68000c1e1100 */
[----:B------:R-:W5:Y:S04]  /*4630*/  LDL R13, [R7] ;  /* 0x00000000070d7983 */ /* 0x000f680000100800 */
[----:B------:R-:W5:Y:S04]  /*4640*/  LDG.E.U8 R21, desc[UR36][R8.64+0x2] ;  /* 0x0000022408157981 */ /* 0x000f68000c1e1100 */
[----:B------:R-:W5:Y:S01]  /*4650*/  LDG.E.U8 R17, desc[UR36][R8.64+0x3] ;  /* 0x0000032408117981 */ /* 0x000f62000c1e1100 */
[----:B------:R-:W-:-:S03]  /*4660*/  VIADD R20, R2, 0x1 ;  /* 0x0000000102147836 */ /* 0x000fc60000000000 */
[----:B------:R-:W5:Y:S04]  /*4670*/  LDL R14, [R7+0x8] ;  /* 0x00000800070e7983 */ /* 0x000f680000100800 */
[----:B------:R-:W5:Y:S01]  /*4680*/  LDG.E.U8 R23, desc[UR36][R8.64+0x4] ;  /* 0x0000042408177981 */ /* 0x000f62000c1e1100 */
[----:B-1----:R-:W-:-:S03]  /*4690*/  ISETP.NE.AND P0, PT, R12, R15, PT ;  /* 0x0000000f0c00720c */ /* 0x002fc60003f05270 */
[----:B------:R-:W5:Y:S01]  /*46a0*/  LDL R15, [R7+0x4] ;  /* 0x00000400070f7983 */ /* 0x000f620000100800 */
[----:B--2---:R-:W-:-:S09]  /*46b0*/  VIMNMX R10, PT, PT, R11, R10, PT ;  /* 0x0000000a0b0a7248 */ /* 0x004fd20003fe0100 */
[----:B------:R-:W-:Y:S02]  /*46c0*/  @!P0 IADD3 R20, PT, PT, R2, RZ, RZ ;  /* 0x000000ff02148210 */ /* 0x000fe40007ffe0ff */
[----:B------:R-:W2:Y:S02]  /*46d0*/  LDL R2, [R7+0x10] ;  /* 0x0000100007027983 */ /* 0x000ea40000100800 */
[----:B------:R-:W-:Y:S02]  /*46e0*/  VIADDMNMX R20, R10, 0x1, R20, PT ;  /* 0x000000010a147846 */ /* 0x000fe40003800114 */
[----:B------:R-:W2:Y:S01]  /*46f0*/  LDL R10, [R7+0xc] ;  /* 0x00000c00070a7983 */ /* 0x000ea20000100800 */
[C---:B---3--:R-:W-:Y:S02]  /*4700*/  ISETP.NE.AND P0, PT, R12.reuse, R24, PT ;  /* 0x000000180c00720c */ /* 0x048fe40003f05270 */
[----:B----4-:R-:W-:Y:S01]  /*4710*/  ISETP.NE.AND P1, PT, R12, R22, PT ;  /* 0x000000160c00720c */ /* 0x010fe20003f25270 */
[----:B------:R-:W-:-:S10]  /*4720*/  VIADD R22, R11, 0x1 ;  /* 0x000000010b167836 */ /* 0x000fd40000000000 */
[----:B------:R-:W-:Y:S02]  /*4730*/  @!P0 IADD3 R22, PT, PT, R11, RZ, RZ ;  /* 0x000000ff0b168210 */ /* 0x000fe40007ffe0ff */
[----:B-----5:R-:W-:Y:S02]  /*4740*/  VIMNMX R11, PT, PT, R20, R25, PT ;  /* 0x00000019140b7248 */ /* 0x020fe40003fe0100 */
[----:B------:R-:W-:Y:S02]  /*4750*/  ISETP.NE.AND P0, PT, R12, R27, PT ;  /* 0x0000001b0c00720c */ /* 0x000fe40003f05270 */
[----:B------:R-:W-:Y:S01]  /*4760*/  VIADDMNMX R11, R11, 0x1, R22, PT ;  /* 0x000000010b0b7846 */ /* 0x000fe20003800116 */
[C---:B------:R-:W-:Y:S01]  /*4770*/  VIADD R22, R25.reuse, 0x1 ;  /* 0x0000000119167836 */ /* 0x040fe20000000000 */
[----:B------:R-:W-:Y:S02]  /*4780*/  @!P1 IADD3 R22, PT, PT, R25, RZ, RZ ;  /* 0x000000ff19169210 */ /* 0x000fe40007ffe0ff */
[----:B------:R-:W-:-:S02]  /*4790*/  VIMNMX R25, PT, PT, R11, R16, PT ;  /* 0x000000100b197248 */ /* 0x000fc40003fe0100 */
[----:B------:R-:W-:Y:S02]  /*47a0*/  ISETP.NE.AND P1, PT, R12, R29, PT ;  /* 0x0000001d0c00720c */ /* 0x000fe40003f25270 */
[----:B------:R-:W-:Y:S01]  /*47b0*/  VIADDMNMX R22, R25, 0x1, R22, PT ;  /* 0x0000000119167846 */ /* 0x000fe20003800116 */
[C---:B------:R-:W-:Y:S02]  /*47c0*/  VIADD R24, R16.reuse, 0x1 ;  /* 0x0000000110187836 */ /* 0x040fe40000000000 */
[----:B------:R-:W-:Y:S02]  /*47d0*/  @!P0 IADD3 R24, PT, PT, R16, RZ, RZ ;  /* 0x000000ff10188210 */ /* 0x000fe40007ffe0ff */
[----:B------:R-:W-:Y:S02]  /*47e0*/  VIMNMX R25, PT, PT, R22, R13, PT ;  /* 0x0000000d16197248 */ /* 0x000fe40003fe0100 */
[----:B------:R-:W-:Y:S02]  /*47f0*/  ISETP.NE.AND P0, PT, R12, R21, PT ;  /* 0x000000150c00720c */ /* 0x000fe40003f05270 */
[----:B------:R-:W-:Y:S01]  /*4800*/  VIADDMNMX R16, R25, 0x1, R24, PT ;  /* 0x0000000119107846 */ /* 0x000fe20003800118 */
[C---:B------:R-:W-:Y:S01]  /*4810*/  VIADD R21, R13.reuse, 0x1 ;  /* 0x000000010d157836 */ /* 0x040fe20000000000 */
[----:B------:R-:W-:-:S02]  /*4820*/  @!P1 IADD3 R21, PT, PT, R13, RZ, RZ ;  /* 0x000000ff0d159210 */ /* 0x000fc40007ffe0ff */
[----:B------:R-:W-:Y:S01]  /*4830*/  ISETP.NE.AND P1, PT, R12, R17, PT ;  /* 0x000000110c00720c */ /* 0x000fe20003f25270 */
[----:B------:R-:W-:-:S04]  /*4840*/  UIADD3 UR4, UPT, UPT, UR4, 0x8, URZ ;  /* 0x0000000804047890 */ /* 0x000fc8000fffe0ff */
[----:B------:R-:W-:Y:S01]  /*4850*/  UISETP.NE.AND UP0, UPT, UR4, 0x100, UPT ;  /* 0x000001000400788c */ /* 0x000fe2000bf05270 */
[----:B------:R-:W-:Y:S04]  /*4860*/  STL [R7+-0xc], R20 ;  /* 0xfffff41407007387 */ /* 0x000fe80000100800 */
[----:B------:R-:W-:Y:S04]  /*4870*/  STL [R7+-0x8], R11 ;  /* 0xfffff80b07007387 */ /* 0x000fe80000100800 */
[----:B------:R-:W-:Y:S04]  /*4880*/  STL [R7+-0x4], R22 ;  /* 0xfffffc1607007387 */ /* 0x000fe80000100800 */
[----:B------:R-:W-:Y:S01]  /*4890*/  STL [R7], R16 ;  /* 0x0000001007007387 */ /* 0x000fe20000100800 */
[----:B------:R-:W-:Y:S01]  /*48a0*/  VIMNMX R24, PT, PT, R16, R15, PT ;  /* 0x0000000f10187248 */ /* 0x000fe20003fe0100 */
[----:B------:R-:W-:-:S03]  /*48b0*/  VIADD R17, R15, 0x1 ;  /* 0x000000010f117836 */ /* 0x000fc60000000000 */
[----:B------:R-:W-:Y:S02]  /*48c0*/  VIADDMNMX R13, R24, 0x1, R21, PT ;  /* 0x00000001180d7846 */ /* 0x000fe40003800115 */
[----:B------:R-:W-:Y:S02]  /*48d0*/  @!P0 IADD3 R17, PT, PT, R15, RZ, RZ ;  /* 0x000000ff0f118210 */ /* 0x000fe40007ffe0ff */
[----:B------:R-:W-:Y:S02]  /*48e0*/  VIMNMX R24, PT, PT, R13, R14, PT ;  /* 0x0000000e0d187248 */ /* 0x000fe40003fe0100 */
[----:B------:R-:W-:Y:S02]  /*48f0*/  ISETP.NE.AND P0, PT, R12, R23, PT ;  /* 0x000000170c00720c */ /* 0x000fe40003f05270 */
[----:B------:R-:W-:Y:S01]  /*4900*/  VIADDMNMX R17, R24, 0x1, R17, PT ;  /* 0x0000000118117846 */ /* 0x000fe20003800111 */
[C---:B------:R-:W-:Y:S01]  /*4910*/  VIADD R15, R14.reuse, 0x1 ;  /* 0x000000010e0f7836 */ /* 0x040fe20000000000 */
[----:B------:R-:W-:-:S02]  /*4920*/  @!P1 IADD3 R15, PT, PT, R14, RZ, RZ ;  /* 0x000000ff0e0f9210 */ /* 0x000fc40007ffe0ff */
[----:B--2---:R-:W-:Y:S01]  /*4930*/  VIMNMX R14, PT, PT, R17, R10, PT ;  /* 0x0000000a110e7248 */ /* 0x004fe20003fe0100 */
[----:B------:R-:W-:-:S03]  /*4940*/  VIADD R21, R10, 0x1 ;  /* 0x000000010a157836 */ /* 0x000fc60000000000 */
[----:B------:R-:W-:-:S03]  /*4950*/  VIADDMNMX R14, R14, 0x1, R15, PT ;  /* 0x000000010e0e7846 */ /* 0x000fc6000380010f */
[----:B------:R-:W-:Y:S02]  /*4960*/  @!P0 IADD3 R21, PT, PT, R10, RZ, RZ ;  /* 0x000000ff0a158210 */ /* 0x000fe40007ffe0ff */
[----:B------:R-:W-:Y:S02]  /*4970*/  VIMNMX R10, PT, PT, R14, R2, PT ;  /* 0x000000020e0a7248 */ /* 0x000fe40003fe0100 */
[----:B------:R-:W-:Y:S02]  /*4980*/  IADD3 R8, P0, PT, R8, 0x8, RZ ;  /* 0x0000000808087810 */ /* 0x000fe40007f1e0ff */
[----:B------:R-:W-:Y:S01]  /*4990*/  VIADDMNMX R10, R10, 0x1, R21, PT ;  /* 0x000000010a0a7846 */ /* 0x000fe20003800115 */
[----:B------:R-:W-:Y:S02]  /*49a0*/  STL [R7+0x4], R13 ;  /* 0x0000040d07007387 */ /* 0x000fe40000100800 */
[----:B------:R-:W-:Y:S02]  /*49b0*/  IMAD.X R9, RZ, RZ, R9, P0 ;  /* 0x000000ffff097224 */ /* 0x000fe400000e0609 */
[----:B------:R-:W-:Y:S04]  /*49c0*/  STL [R7+0x8], R17 ;  /* 0x0000081107007387 */ /* 0x000fe80000100800 */
[----:B------:R-:W-:Y:S04]  /*49d0*/  STL [R7+0xc], R14 ;  /* 0x00000c0e07007387 */ /* 0x000fe80000100800 */
[----:B------:R0:W-:Y:S02]  /*49e0*/  STL [R7+0x10], R10 ;  /* 0x0000100a07007387 */ /* 0x0001e40000100800 */
[----:B0-----:R-:W-:Y:S01]  /*49f0*/  IADD3 R7, PT, PT, R7, 0x20, RZ ;  /* 0x0000002007077810 */ /* 0x001fe20007ffe0ff */
[----:B------:R-:W-:Y:S06]  /*4a00*/  BRA.U UP0, `(.L_x_21) ;  /* 0xfffffff900e87547 */ /* 0x000fec000b83ffff */
[----:B------:R-:W-:Y:S01]  /*4a10*/  IMAD.U32 R2, RZ, RZ, UR6 ;  /* 0x00000006ff027e24 */ /* 0x000fe2000f8e00ff */
[----:B------:R-:W-:Y:S06]  /*4a20*/  BRA.U UP1, `(.L_x_22) ;  /* 0xfffffff901b87547 */ /* 0x000fec000b83ffff */
[----:B------:R-:W2:Y:S01]  /*4a30*/  LDL R7, [R1+0x400] ;  /* 0x0004000001077983 */ /* 0x000ea20000100800 */
[----:B------:R-:W-:Y:S01]  /*4a40*/  MOV R4, 0x400 ;  /* 0x0000040000047802 */ /* 0x000fe20000000f00 */
[----:B------:R-:W0:Y:S03]  /*4a50*/  S2R R5, SR_CgaCtaId ;  /* 0x0000000000057919 */ /* 0x000e260000008800 */
[----:B0-----:R-:W-:-:S05]  /*4a60*/  LEA R0, R5, R4, 0x18 ;  /* 0x0000000405007211 */ /* 0x001fca00078ec0ff */
[----:B------:R-:W2:Y:S02]  /*4a70*/  LDS R2, [R0+0x108] ;  /* 0x0001080000027984 */ /* 0x000ea40000000800 */
[----:B--2---:R-:W-:-:S13]  /*4a80*/  ISETP.GE.AND P0, PT, R7, R2, PT ;  /* 0x000000020700720c */ /* 0x004fda0003f06270 */
[----:B------:R-:W-:Y:S05]  /*4a90*/  @P0 BRA `(.L_x_20) ;  /* 0x00000000001c0947 */ /* 0x000fea0003800000 */
[----:B------:R-:W-:-:S04]  /*4aa0*/  IADD3 R4, PT, PT, R4, 0x108, RZ ;  /* 0x0000010804047810 */ /* 0x000fc80007ffe0ff */
[----:B------:R-:W-:-:S06]  /*4ab0*/  LEA R2, R5, R4, 0x18 ;  /* 0x0000000405027211 */ /* 0x000fcc00078ec0ff */
[----:B------:R-:W-:Y:S04]  /*4ac0*/  ATOMS.MIN.S32 R2, [R2], R7 ;  /* 0x000000070202738c */ /* 0x000fe80000800200 */
[----:B------:R-:W0:Y:S02]  /*4ad0*/  LDS R4, [R0+0x108] ;  /* 0x0001080000047984 */ /* 0x000e240000000800 */
[----:B0-----:R-:W-:-:S04]  /*4ae0*/  ISETP.NE.AND P0, PT, R7, R4, PT ;  /* 0x000000040700720c */ /* 0x001fc80003f05270 */
[----:B------:R-:W-:-:S13]  /*4af0*/  ISETP.GE.OR P0, PT, R7, R2, P0 ;  /* 0x000000020700720c */ /* 0x000fda0000706670 */
[----:B------:R2:W-:Y:S02]  /*4b00*/  @!P0 STS [R0+0x10c], R3 ;  /* 0x00010c0300008388 */ /* 0x0005e40000000800 */
.L_x_20:
[----:B------:R-:W-:Y:S05]  /*4b10*/  BSYNC.RECONVERGENT B1 ;  /* 0x0000000000017941 */ /* 0x000fea0003800200 */
.L_x_19:
[----:B------:R-:W-:Y:S06]  /*4b20*/  BAR.SYNC.DEFER_BLOCKING 0x0 ;  /* 0x0000000000007b1d */ /* 0x000fec0000010000 */
.L_x_18:
[----:B------:R-:W-:Y:S05]  /*4b30*/  BSYNC.RECONVERGENT B0 ;  /* 0x0000000000007941 */ /* 0x000fea0003800200 */
.L_x_17:
[----:B------:R-:W-:-:S13]  /*4b40*/  ISETP.NE.AND P0, PT, R19, RZ, PT ;  /* 0x000000ff1300720c */ /* 0x000fda0003f05270 */
[----:B------:R-:W3:Y:S01]  /*4b50*/  @!P0 LDS.64 R6, [R0+0x108] ;  /* 0x0001080000068984 */ /* 0x000ee20000000a00 */
[----:B012---:R-:W0:Y:S08]  /*4b60*/  @!P0 LDC.64 R2, c[0x0][0x388] ;  /* 0x0000e200ff028b82 */ /* 0x007e300000000a00 */
[----:B------:R-:W1:Y:S01]  /*4b70*/  @!P0 LDC.64 R4, c[0x0][0x390] ;  /* 0x0000e400ff048b82 */ /* 0x000e620000000a00 */
[----:B0-----:R-:W-:-:S04]  /*4b80*/  @!P0 IMAD.WIDE.U32 R2, R18, 0x4, R2 ;  /* 0x0000000412028825 */ /* 0x001fc800078e0002 */
[----:B-1----:R-:W-:Y:S01]  /*4b90*/  @!P0 IMAD.WIDE.U32 R18, R18, 0x4, R4 ;  /* 0x0000000412128825 */ /* 0x002fe200078e0004 */
[----:B---3--:R-:W-:Y:S04]  /*4ba0*/  @!P0 STG.E desc[UR36][R2.64], R6 ;  /* 0x0000000602008986 */ /* 0x008fe8000c101924 */
[----:B------:R-:W-:Y:S01]  /*4bb0*/  @!P0 STG.E desc[UR36][R18.64], R7 ;  /* 0x0000000712008986 */ /* 0x000fe2000c101924 */
[----:B------:R-:W-:Y:S06]  /*4bc0*/  BAR.SYNC.DEFER_BLOCKING 0x0 ;  /* 0x0000000000007b1d */ /* 0x000fec0000010000 */
[----:B------:R-:W-:Y:S05]  /*4bd0*/  EXIT ;  /* 0x000000000000794d */ /* 0x000fea0003800000 */
.L_x_23:
[----:B------:R-:W-:-:S00]  /*4be0*/  BRA `(.L_x_23) ;  /* 0xfffffffc00fc7947 */ /* 0x000fc0000383ffff */
[----:B------:R-:W-:-:S00]  /*4bf0*/  NOP ;  /* 0x0000000000007918 */ /* 0x000fc00000000000 */
        /* <DEDUP_REMOVED lines=8> */
.L_x_42:


//--------------------- .text._Z17computeIndexTablePKcP13DynamicVector --------------------------
	.section	.text._Z17computeIndexTablePKcP13DynamicVector,"ax",@progbits
	.align	128
        .global         _Z17computeIndexTablePKcP13DynamicVector
        .type           _Z17computeIndexTablePKcP13DynamicVector,@function
        .size           _Z17computeIndexTablePKcP13DynamicVector,(.L_x_43 - _Z17computeIndexTablePKcP13DynamicVector)
        .other          _Z17computeIndexTablePKcP13DynamicVector,@"STO_CUDA_ENTRY STV_DEFAULT"
_Z17computeIndexTablePKcP13DynamicVector:
.text._Z17computeIndexTablePKcP13DynamicVector:
[----:B------:R-:W0:Y:S01]  /*0000*/  LDC R1, c[0x0][0x37c] ;  /* 0x0000df00ff017b82 */ /* 0x000e220000000800 */
[----:B------:R-:W1:Y:S01]  /*0010*/  S2R R18, SR_TID.X ;  /* 0x0000000000127919 */ /* 0x000e620000002100 */
[----:B------:R-:W2:Y:S01]  /*0020*/  LDCU.64 UR36, c[0x0][0x358] ;  /* 0x00006b00ff2477ac */ /* 0x000ea20008000a00 */
[----:B------:R-:W-:Y:S01]  /*0030*/  BSSY.RECONVERGENT B0, `(.L_x_24) ;  /* 0x0000036000007945 */ /* 0x000fe20003800200 */
[C---:B-1----:R-:W-:Y:S02]  /*0040*/  ISETP.NE.AND P1, PT, R18.reuse, RZ, PT ;  /* 0x000000ff1200720c */ /* 0x042fe40003f25270 */
[----:B------:R-:W-:-:S11]  /*0050*/  ISETP.GT.U32.AND P0, PT, R18, 0xf4, PT ;  /* 0x000000f41200780c */ /* 0x000fd60003f04070 */
[----:B--2---:R-:W-:Y:S05]  /*0060*/  @P1 BRA `(.L_x_25) ;  /* 0x0000000000c81947 */ /* 0x004fea0003800000 */
[----:B------:R-:W1:Y:S01]  /*0070*/  S2UR UR4, SR_CTAID.X ;  /* 0x00000000000479c3 */ /* 0x000e620000002500 */
[----:B------:R-:W1:Y:S07]  /*0080*/  LDCU.64 UR6, c[0x0][0x380] ;  /* 0x00007000ff0677ac */ /* 0x000e6e0008000a00 */
[----:B------:R-:W2:Y:S01]  /*0090*/  S2UR UR5, SR_CgaCtaId ;  /* 0x00000000000579c3 */ /* 0x000ea20000008800 */
[----:B-1----:R-:W-:-:S03]  /*00a0*/  ULEA UR6, UP0, UR4, UR6, 0x8 ;  /* 0x0000000604067291 */ /* 0x002fc6000f8040ff */
[----:B------:R-:W-:Y:S01]  /*00b0*/  UMOV UR4, 0x400 ;  /* 0x0000040000047882 */ /* 0x000fe20000000000 */
[----:B------:R-:W-:Y:S02]  /*00c0*/  UIADD3 UR6, UP1, UPT, UR6, 0x7, URZ ;  /* 0x0000000706067890 */ /* 0x000fe4000ff3e0ff */
[----:B--2---:R-:W-:Y:S02]  /*00d0*/  ULEA UR4, UR5, UR4, 0x18 ;  /* 0x0000000405047291 */ /* 0x004fe4000f8ec0ff */
[----:B------:R-:W-:Y:S02]  /*00e0*/  UIADD3.X UR5, UPT, UPT, URZ, URZ, UR7, UP1, UP0 ;  /* 0x000000ffff057290 */ /* 0x000fe40008fe0407 */
[----:B------:R-:W-:Y:S01]  /*00f0*/  IMAD.U32 R2, RZ, RZ, UR6 ;  /* 0x00000006ff027e24 */ /* 0x000fe2000f8e00ff */
[----:B------:R-:W-:-:S03]  /*0100*/  UIADD3 UR4, UPT, UPT, UR4, 0x7, URZ ;  /* 0x0000000704047890 */ /* 0x000fc6000fffe0ff */
[----:B------:R-:W-:Y:S01]  /*0110*/  IMAD.U32 R3, RZ, RZ, UR5 ;  /* 0x00000005ff037e24 */ /* 0x000fe2000f8e00ff */
[----:B------:R-:W-:-:S08]  /*0120*/  UMOV UR5, 0xf ;  /* 0x0000000f00057882 */ /* 0x000fd00000000000 */
.L_x_26:
[----:B-1----:R-:W2:Y:S04]  /*0130*/  LDG.E.U8 R19, desc[UR36][R2.64+-0x7] ;  /* 0xfffff92402137981 */ /* 0x002ea8000c1e1100 */
        /* <DEDUP_REMOVED lines=14> */
[----:B------:R1:W5:Y:S01]  /*0220*/  LDG.E.U8 R17, desc[UR36][R2.64+0x8] ;  /* 0x0000082402117981 */ /* 0x000362000c1e1100 */
[----:B------:R-:W-:-:S04]  /*0230*/  UIADD3 UR5, UPT, UPT, UR5, 0x10, URZ ;  /* 0x0000001005057890 */ /* 0x000fc8000fffe0ff */
[----:B------:R-:W-:Y:S01]  /*0240*/  UISETP.NE.AND UP0, UPT, UR5, 0x10f, UPT ;  /* 0x0000010f0500788c */ /* 0x000fe2000bf05270 */
[----:B-1----:R-:W-:-:S05]  /*0250*/  IADD3 R2, P1, PT, R2, 0x10, RZ ;  /* 0x0000001002027810 */ /* 0x002fca0007f3e0ff */
[----:B------:R-:W-:Y:S01]  /*0260*/  IMAD.X R3, RZ, RZ, R3, P1 ;  /* 0x000000ffff037224 */ /* 0x000fe200008e0603 */
[----:B--2---:R1:W-:Y:S04]  /*0270*/  STS.U8 [UR4+-0x7], R19 ;  /* 0xfffff913ff007988 */ /* 0x0043e80008000004 */
[----:B---3--:R1:W-:Y:S04]  /*0280*/  STS.U8 [UR4+-0x6], R0 ;  /* 0xfffffa00ff007988 */ /* 0x0083e80008000004 */
[----:B----4-:R1:W-:Y:S04]  /*0290*/  STS.U8 [UR4+-0x5], R4 ;  /* 0xfffffb04ff007988 */ /* 0x0103e80008000004 */
[----:B-----5:R1:W-:Y:S04]  /*02a0*/  STS.U8 [UR4+-0x4], R5 ;  /* 0xfffffc05ff007988 */ /* 0x0203e80008000004 */
[----:B------:R1:W-:Y:S04]  /*02b0*/  STS.U8 [UR4+-0x3], R6 ;  /* 0xfffffd06ff007988 */ /* 0x0003e80008000004 */
[----:B------:R1:W-:Y:S04]  /*02c0*/  STS.U8 [UR4+-0x2], R7 ;  /* 0xfffffe07ff007988 */ /* 0x0003e80008000004 */
[----:B------:R1:W-:Y:S04]  /*02d0*/  STS.U8 [UR4+-0x1], R8 ;  /* 0xffffff08ff007988 */ /* 0x0003e80008000004 */
[----:B------:R1:W-:Y:S04]  /*02e0*/  STS.U8 [UR4], R9 ;  /* 0x00000009ff007988 */ /* 0x0003e80008000004 */
[----:B------:R1:W-:Y:S04]  /*02f0*/  STS.U8 [UR4+0x1], R10 ;  /* 0x0000010aff007988 */ /* 0x0003e80008000004 */
[----:B------:R1:W-:Y:S04]  /*0300*/  STS.U8 [UR4+0x2], R11 ;  /* 0x0000020bff007988 */ /* 0x0003e80008000004 */
[----:B------:R1:W-:Y:S04]  /*0310*/  STS.U8 [UR4+0x3], R12 ;  /* 0x0000030cff007988 */ /* 0x0003e80008000004 */
[----:B------:R1:W-:Y:S04]  /*0320*/  STS.U8 [UR4+0x4], R13 ;  /* 0x0000040dff007988 */ /* 0x0003e80008000004 */
[----:B------:R1:W-:Y:S04]  /*0330*/  STS.U8 [UR4+0x5], R14 ;  /* 0x0000050eff007988 */ /* 0x0003e80008000004 */
[----:B------:R1:W-:Y:S04]  /*0340*/  STS.U8 [UR4+0x6], R15 ;  /* 0x0000060fff007988 */ /* 0x0003e80008000004 */
[----:B------:R1:W-:Y:S04]  /*0350*/  STS.U8 [UR4+0x7], R16 ;  /* 0x00000710ff007988 */ /* 0x0003e80008000004 */
[----:B------:R1:W-:Y:S01]  /*0360*/  STS.U8 [UR4+0x8], R17 ;  /* 0x00000811ff007988 */ /* 0x0003e20008000004 */
[----:B------:R-:W-:Y:S01]  /*0370*/  UIADD3 UR4, UPT, UPT, UR4, 0x10, URZ ;  /* 0x0000001004047890 */ /* 0x000fe2000fffe0ff */
[----:B------:R-:W-:Y:S11]  /*0380*/  BRA.U UP0, `(.L_x_26) ;  /* 0xfffffffd00687547 */ /* 0x000ff6000b83ffff */
.L_x_25:
[----:B------:R-:W-:Y:S05]  /*0390*/  BSYNC.RECONVERGENT B0 ;  /* 0x0000000000007941 */ /* 0x000fea0003800200 */
.L_x_24:
[----:B------:R-:W-:Y:S05]  /*03a0*/  @P0 BRA `(.L_x_27) ;  /* 0x0000000400700947 */ /* 0x000fea0003800000 */
[----:B-1----:R-:W1:Y:S01]  /*03b0*/  S2R R0, SR_CgaCtaId ;  /* 0x0000000000007919 */ /* 0x002e620000008800 */
[----:B------:R-:W-:Y:S01]  /*03c0*/  MOV R23, 0x400 ;  /* 0x0000040000177802 */ /* 0x000fe20000000f00 */
[----:B------:R-:W2:Y:S03]  /*03d0*/  S2R R19, SR_CTAID.X ;  /* 0x0000000000137919 */ /* 0x000ea60000002500 */
[----:B-1----:R-:W-:-:S07]  /*03e0*/  LEA R23, R0, R23, 0x18 ;  /* 0x0000001700177211 */ /* 0x002fce00078ec0ff */
.L_x_33:
[----:B------:R-:W-:Y:S01]  /*03f0*/  IMAD.IADD R10, R23, 0x1, R18 ;  /* 0x00000001170a7824 */ /* 0x000fe200078e0212 */
[----:B------:R-:W-:Y:S05]  /*0400*/  YIELD ;  /* 0x0000000000007946 */ /* 0x000fea0003800000 */
[----:B0-----:R-:W1:Y:S01]  /*0410*/  LDS.S8 R4, [R10+0xb] ;  /* 0x00000b000a047984 */ /* 0x001e620000000200 */
[----:B------:R-:W-:Y:S01]  /*0420*/  UMOV UR4, 0x104 ;  /* 0x0000010400047882 */ /* 0x000fe20000000000 */
[----:B------:R-:W3:Y:S01]  /*0430*/  LDC R28, c[0x3][RZ] ;  /* 0x00c00000ff1c7b82 */ /* 0x000ee20000000800 */
[C---:B------:R-:W-:Y:S01]  /*0440*/  ISETP.GE.U32.AND P0, PT, R18.reuse, 0xd5, PT ;  /* 0x000000d51200780c */ /* 0x040fe20003f06070 */
[----:B------:R-:W4:Y:S01]  /*0450*/  LDS.S8 R3, [R10+0xa] ;  /* 0x00000a000a037984 */ /* 0x000f220000000200 */
[----:B------:R-:W-:Y:S01]  /*0460*/  BSSY B0, `(.L_x_28) ;  /* 0x0000038000007945 */ /* 0x000fe20003800000 */
[----:B------:R-:W-:-:S02]  /*0470*/  VIADD R18, R18, 0x20 ;  /* 0x0000002012127836 */ /* 0x000fc40000000000 */
[----:B-----5:R-:W5:Y:S04]  /*0480*/  LDS.S8 R6, [R10+0x9] ;  /* 0x000009000a067984 */ /* 0x020f680000000200 */
[----:B------:R-:W0:Y:S04]  /*0490*/  LDS.S8 R7, [R10+0x8] ;  /* 0x000008000a077984 */ /* 0x000e280000000200 */
[----:B------:R-:W2:Y:S04]  /*04a0*/  LDS.S8 R8, [R10+0x7] ;  /* 0x000007000a087984 */ /* 0x000ea80000000200 */
[----:B------:R-:W3:Y:S04]  /*04b0*/  LDS.S8 R9, [R10+0x6] ;  /* 0x000006000a097984 */ /* 0x000ee80000000200 */
[----:B------:R-:W3:Y:S04]  /*04c0*/  LDS.S8 R12, [R10+0x5] ;  /* 0x000005000a0c7984 */ /* 0x000ee80000000200 */
[----:B------:R-:W3:Y:S04]  /*04d0*/  LDS.S8 R11, [R10+0x4] ;  /* 0x000004000a0b7984 */ /* 0x000ee80000000200 */
[----:B------:R-:W3:Y:S04]  /*04e0*/  LDS.S8 R5, [R10+0x3] ;  /* 0x000003000a057984 */ /* 0x000ee80000000200 */
[----:B------:R-:W3:Y:S04]  /*04f0*/  LDS.S8 R2, [R10+0x2] ;  /* 0x000002000a027984 */ /* 0x000ee80000000200 */
[----:B------:R-:W3:Y:S01]  /*0500*/  LDS.S8 R0, [R10+0x1] ;  /* 0x000001000a007984 */ /* 0x000ee20000000200 */
[----:B-1----:R-:W-:-:S03]  /*0510*/  LEA R13, R4, -UR4, 0x2 ;  /* 0x80000004040d7c11 */ /* 0x002fc6000f8e10ff */
[----:B------:R-:W1:Y:S01]  /*0520*/  LDS.S8 R4, [R10] ;  /* 0x000000000a047984 */ /* 0x000e620000000200 */
[----:B----4-:R-:W-:Y:S02]  /*0530*/  LEA R14, R3, -UR4, 0x2 ;  /* 0x80000004030e7c11 */ /* 0x010fe4000f8e10ff */
[----:B------:R-:W4:Y:S01]  /*0540*/  LDC R3, c[0x3][R13] ;  /* 0x00c000000d037b82 */ /* 0x000f220000000800 */
[----:B-----5:R-:W-:Y:S02]  /*0550*/  LEA R15, R6, -UR4, 0x2 ;  /* 0x80000004060f7c11 */ /* 0x020fe4000f8e10ff */
[----:B0-----:R-:W-:-:S05]  /*0560*/  LEA R16, R7, -UR4, 0x2 ;  /* 0x8000000407107c11 */ /* 0x001fca000f8e10ff */
[----:B------:R-:W0:Y:S01]  /*0570*/  LDC R6, c[0x3][R14] ;  /* 0x00c000000e067b82 */ /* 0x000e220000000800 */
[----:B--2---:R-:W-:Y:S02]  /*0580*/  LEA R17, R8, -UR4, 0x2 ;  /* 0x8000000408117c11 */ /* 0x004fe4000f8e10ff */
[----:B---3--:R-:W-:-:S05]  /*0590*/  LEA R20, R9, -UR4, 0x2 ;  /* 0x8000000409147c11 */ /* 0x008fca000f8e10ff */
[----:B------:R-:W2:Y:S01]  /*05a0*/  LDC R7, c[0x3][R15] ;  /* 0x00c000000f077b82 */ /* 0x000ea20000000800 */
[----:B------:R-:W-:Y:S02]  /*05b0*/  LEA R21, R12, -UR4, 0x2 ;  /* 0x800000040c157c11 */ /* 0x000fe4000f8e10ff */
[----:B------:R-:W-:-:S05]  /*05c0*/  LEA R22, R11, -UR4, 0x2 ;  /* 0x800000040b167c11 */ /* 0x000fca000f8e10ff */
[----:B------:R-:W3:Y:S01]  /*05d0*/  LDC R8, c[0x3][R16] ;  /* 0x00c0000010087b82 */ /* 0x000ee20000000800 */
[----:B------:R-:W-:Y:S02]  /*05e0*/  LEA R24, R5, -UR4, 0x2 ;  /* 0x8000000405187c11 */ /* 0x000fe4000f8e10ff */
[----:B------:R-:W-:-:S05]  /*05f0*/  LEA R25, R2, -UR4, 0x2 ;  /* 0x8000000402197c11 */ /* 0x000fca000f8e10ff */
[----:B------:R-:W5:Y:S01]  /*0600*/  LDC R9, c[0x3][R17] ;  /* 0x00c0000011097b82 */ /* 0x000f620000000800 */
[----:B------:R-:W-:Y:S02]  /*0610*/  LEA R26, R0, -UR4, 0x2 ;  /* 0x80000004001a7c11 */ /* 0x000fe4000f8e10ff */
[----:B-1----:R-:W-:-:S05]  /*0620*/  LEA R12, R4, -UR4, 0x2 ;  /* 0x80000004040c7c11 */ /* 0x002fca000f8e10ff */
[----:B------:R-:W1:Y:S08]  /*0630*/  LDC R10, c[0x3][R20] ;  /* 0x00c00000140a7b82 */ /* 0x000e700000000800 */
[----:B------:R-:W1:Y:S01]  /*0640*/  LDC R11, c[0x3][R21] ;  /* 0x00c00000150b7b82 */ /* 0x000e620000000800 */
[----:B----4-:R-:W-:-:S07]  /*0650*/  IMAD R3, R28, 0x4, R3 ;  /* 0x000000041c037824 */ /* 0x010fce00078e0203 */
[----:B------:R4:W1:Y:S01]  /*0660*/  LDC R5, c[0x3][R22] ;  /* 0x00c0000016057b82 */ /* 0x0008620000000800 */
[----:B0-----:R-:W-:-:S07]  /*0670*/  IMAD.U32 R6, R3, 0x4, R6 ;  /* 0x0000000403067824 */ /* 0x001fce00078e0006 */
[----:B------:R-:W0:Y:S01]  /*0680*/  LDC R2, c[0x3][R24] ;  /* 0x00c0000018027b82 */ /* 0x000e220000000800 */
[----:B--2---:R-:W-:Y:S01]  /*0690*/  IMAD R7, R6, 0x4, R7 ;  /* 0x0000000406077824 */ /* 0x004fe200078e0207 */
[----:B----4-:R-:W-:-:S06]  /*06a0*/  P2R R22, PR, RZ, 0x1 ;  /* 0x00000001ff167803 */ /* 0x010fcc0000000000 */
[----:B------:R-:W2:Y:S01]  /*06b0*/  LDC R0, c[0x3][R25] ;  /* 0x00c0000019007b82 */ /* 0x000ea20000000800 */
[----:B---3--:R-:W-:-:S07]  /*06c0*/  IMAD.U32 R8, R7, 0x4, R8 ;  /* 0x0000000407087824 */ /* 0x008fce00078e0008 */
[----:B------:R-:W3:Y:S01]  /*06d0*/  LDC R4, c[0x3][R26] ;  /* 0x00c000001a047b82 */ /* 0x000ee20000000800 */
[----:B-----5:R-:W-:-:S07]  /*06e0*/  IMAD R9, R8, 0x4, R9 ;  /* 0x0000000408097824 */ /* 0x020fce00078e0209 */
[----:B------:R-:W4:Y:S01]  /*06f0*/  LDC R12, c[0x3][R12] ;  /* 0x00c000000c0c7b82 */ /* 0x000f220000000800 */
[----:B-1----:R-:W-:-:S04]  /*0700*/  IMAD.U32 R10, R9, 0x4, R10 ;  /* 0x00000004090a7824 */ /* 0x002fc800078e000a */
[----:B------:R-:W-:-:S03]  /*0710*/  IMAD R10, R10, 0x4, R11 ;  /* 0x000000040a0a7824 */ /* 0x000fc600078e020b */
[----:B------:R-:W1:Y:S01]  /*0720*/  LDC.64 R16, c[0x0][0x388] ;  /* 0x0000e200ff107b82 */ /* 0x000e620000000a00 */
[----:B------:R-:W-:-:S04]  /*0730*/  IMAD.U32 R5, R10, 0x4, R5 ;  /* 0x000000040a057824 */ /* 0x000fc800078e0005 */
[----:B0-----:R-:W-:Y:S02]  /*0740*/  IMAD R3, R5, 0x4, R2 ;  /* 0x0000000405037824 */ /* 0x001fe400078e0202 */
[----:B------:R-:W-:Y:S02]  /*0750*/  IMAD.MOV.U32 R5, RZ, RZ, 0x1 ;  /* 0x00000001ff057424 */ /* 0x000fe400078e00ff */
[----:B--2---:R-:W-:-:S04]  /*0760*/  IMAD.U32 R3, R3, 0x4, R0 ;  /* 0x0000000403037824 */ /* 0x004fc800078e0000 */
[----:B---3--:R-:W-:-:S04]  /*0770*/  IMAD R3, R3, 0x4, R4 ;  /* 0x0000000403037824 */ /* 0x008fc800078e0204 */
[----:B----4-:R-:W-:-:S04]  /*0780*/  IMAD.U32 R3, R3, 0x4, R12 ;  /* 0x0000000403037824 */ /* 0x010fc800078e000c */
[----:B-1----:R-:W-:-:S07]  /*0790*/  IMAD.WIDE R16, R3, 0x18, R16 ;  /* 0x0000001803107825 */ /* 0x002fce00078e0210 */
.L_x_29:
[----:B------:R-:W-:Y:S05]  /*07a0*/  YIELD ;  /* 0x0000000000007946 */ /* 0x000fea0003800000 */
[----:B------:R-:W2:Y:S02]  /*07b0*/  ATOMG.E.EXCH.STRONG.GPU PT, R0, desc[UR36][R16.64+0x14], R5 ;  /* 0x80001405100079a8 */ /* 0x000ea4000c1ef124 */
[----:B--2---:R-:W-:-:S13]  /*07c0*/  ISETP.NE.AND P0, PT, R0, RZ, PT ;  /* 0x000000ff0000720c */ /* 0x004fda0003f05270 */
[----:B------:R-:W-:Y:S05]  /*07d0*/  @P0 BRA `(.L_x_29) ;  /* 0xfffffffc00f00947 */ /* 0x000fea000383ffff */
[----:B------:R-:W-:Y:S05]  /*07e0*/  BSYNC B0 ;  /* 0x0000000000007941 */ /* 0x000fea0003800000 */
.L_x_28:
[----:B------:R-:W2:Y:S04]  /*07f0*/  LDG.E.64 R2, desc[UR36][R16.64+0x8] ;  /* 0x0000082410027981 */ /* 0x000ea8000c1e1b00 */
[----:B------:R-:W2:Y:S02]  /*0800*/  ATOMG.E.ADD.STRONG.GPU PT, R5, desc[UR36][R16.64+0x10], R5 ;  /* 0x80001005100579a8 */ /* 0x000ea400081ef124 */
[----:B--2---:R-:W-:-:S05]  /*0810*/  IMAD.WIDE R2, R5, 0x4, R2 ;  /* 0x0000000405027825 */ /* 0x004fca00078e0202 */
[----:B------:R0:W-:Y:S04]  /*0820*/  ST.E desc[UR36][R2.64], R19 ;  /* 0x0000001302007985 */ /* 0x0001e8000c101924 */
[----:B------:R-:W2:Y:S01]  /*0830*/  LDG.E R0, desc[UR36][R16.64+0x10] ;  /* 0x0000102410007981 */ /* 0x000ea2000c1e1900 */
[----:B------:R-:W-:Y:S01]  /*0840*/  BSSY.RECONVERGENT B6, `(.L_x_30) ;  /* 0x000000f000067945 */ /* 0x000fe20003800200 */
[----:B--2---:R-:W-:-:S13]  /*0850*/  ISETP.NE.AND P0, PT, R0, 0x20, PT ;  /* 0x000000200000780c */ /* 0x004fda0003f05270 */
[----:B0-----:R-:W-:Y:S05]  /*0860*/  @P0 BRA `(.L_x_31) ;  /* 0x0000000000300947 */ /* 0x001fea0003800000 */
[----:B------:R-:W-:Y:S01]  /*0870*/  MOV R0, 0x20 ;  /* 0x0000002000007802 */ /* 0x000fe20000000f00 */
[----:B------:R-:W-:Y:S02]  /*0880*/  IMAD.MOV.U32 R4, RZ, RZ, 0x88 ;  /* 0x00000088ff047424 */ /* 0x000fe400078e00ff */
[----:B------:R-:W-:Y:S01]  /*0890*/  IMAD.MOV.U32 R5, RZ, RZ, RZ ;  /* 0x000000ffff057224 */ /* 0x000fe200078e00ff */
[----:B------:R0:W1:Y:S06]  /*08a0*/  LDC.64 R2, c[0x4][R0] ;  /* 0x0100000000027b82 */ /* 0x00006c0000000a00 */
[----:B------:R-:W-:-:S07]  /*08b0*/  LEPC R20, `(.L_x_32) ;  /* 0x000000001014794e */ /* 0x000fce0000000000 */
[----:B01----:R-:W-:Y:S05]  /*08c0*/  CALL.ABS.NOINC R2 ;  /* 0x0000000002007343 */ /* 0x003fea0003c00000 */
.L_x_32:
[----:B------:R-:W2:Y:S04]  /*08d0*/  LDG.E.64 R2, desc[UR36][R16.64+0x8] ;  /* 0x0000082410027981 */ /* 0x000ea8000c1e1b00 */
[----:B--2---:R0:W-:Y:S04]  /*08e0*/  ST.E.64 desc[UR36][R2.64+0x80], R4 ;  /* 0x0000800402007985 */ /* 0x0041e8000c101b24 */
[----:B------:R-:W2:Y:S04]  /*08f0*/  LDG.E.64 R6, desc[UR36][R16.64+0x8] ;  /* 0x0000082410067981 */ /* 0x000ea8000c1e1b00 */
[----:B--2---:R-:W2:Y:S04]  /*0900*/  LD.E.64 R6, desc[UR36][R6.64+0x80] ;  /* 0x0000802406067980 */ /* 0x004ea8000c101b00 */
[----:B--2---:R0:W-:Y:S04]  /*0910*/  STG.E.64 desc[UR36][R16.64+0x8], R6 ;  /* 0x0000080610007986 */ /* 0x0041e8000c101b24 */
[----:B------:R0:W-:Y:S02]  /*0920*/  ST.E.64 desc[UR36][R6.64+0x80], RZ ;  /* 0x000080ff06007985 */ /* 0x0001e4000c101b24 */
.L_x_31:
[----:B------:R-:W-:Y:S05]  /*0930*/  BSYNC.RECONVERGENT B6 ;  /* 0x0000000000067941 */ /* 0x000fea0003800200 */
.L_x_30:
[----:B------:R-:W-:Y:S01]  /*0940*/  ISETP.NE.AND P0, PT, R22, RZ, PT ;  /* 0x000000ff1600720c */ /* 0x000fe20003f05270 */
[----:B------:R3:W5:-:S12]  /*0950*/  ATOMG.E.EXCH.STRONG.GPU PT, RZ, desc[UR36][R16.64+0x14], RZ ;  /* 0x800014ff10ff79a8 */ /* 0x000758000c1ef124 */
[----:B---3--:R-:W-:Y:S05]  /*0960*/  @!P0 BRA `(.L_x_33) ;  /* 0xfffffff800a08947 */ /* 0x008fea000383ffff */
.L_x_27:
[----:B------:R-:W-:Y:S05]  /*0970*/  WARPSYNC.ALL ;  /* 0x0000000000007948 */ /* 0x000fea0003800000 */
[----:B------:R-:W-:Y:S06]  /*0980*/  BAR.SYNC.DEFER_BLOCKING 0x0 ;  /* 0x0000000000007b1d */ /* 0x000fec0000010000 */
[----:B------:R-:W-:Y:S05]  /*0990*/  EXIT ;  /* 0x000000000000794d */ /* 0x000fea0003800000 */
.L_x_34:
        /* <DEDUP_REMOVED lines=14> */
.L_x_43:


//--------------------- .text._Z15resetIndexTableP13DynamicVector --------------------------
	.section	.text._Z15resetIndexTableP13DynamicVector,"ax",@progbits
	.align	128
        .global         _Z15resetIndexTableP13DynamicVector
        .type           _Z15resetIndexTableP13DynamicVector,@function
        .size           _Z15resetIndexTableP13DynamicVector,(.L_x_41 - _Z15resetIndexTableP13DynamicVector)
        .other          _Z15resetIndexTableP13DynamicVector,@"STO_CUDA_ENTRY STV_DEFAULT"
_Z15resetIndexTableP13DynamicVector:
.text._Z15resetIndexTableP13DynamicVector:
[----:B------:R-:W0:Y:S01]  /*0000*/  LDC R1, c[0x0][0x37c] ;  /* 0x0000df00ff017b82 */ /* 0x000e220000000800 */
[----:B------:R-:W1:Y:S07]  /*0010*/  S2R R5, SR_TID.X ;  /* 0x0000000000057919 */ /* 0x000e6e0000002100 */
[----:B------:R-:W1:Y:S01]  /*0020*/  S2UR UR4, SR_CTAID.X ;  /* 0x00000000000479c3 */ /* 0x000e620000002500 */
[----:B------:R-:W-:Y:S01]  /*0030*/  MOV R0, 0x0 ;  /* 0x0000000000007802 */ /* 0x000fe20000000f00 */
[----:B------:R-:W2:Y:S01]  /*0040*/  LDCU.64 UR6, c[0x4][0x8] ;  /* 0x01000100ff0677ac */ /* 0x000ea20008000a00 */
[----:B------:R-:W-:-:S05]  /*0050*/  CS2R R6, SRZ ;  /* 0x0000000000067805 */ /* 0x000fca000001ff00 */
[----:B------:R-:W1:Y:S08]  /*0060*/  LDC R18, c[0x0][0x360] ;  /* 0x0000d800ff127b82 */ /* 0x000e700000000800 */
[----:B------:R3:W4:Y:S01]  /*0070*/  LDC.64 R2, c[0x4][R0] ;  /* 0x0100000000027b82 */ /* 0x0007220000000a00 */
[----:B--2---:R-:W-:Y:S02]  /*0080*/  IMAD.U32 R4, RZ, RZ, UR6 ;  /* 0x00000006ff047e24 */ /* 0x004fe4000f8e00ff */
[----:B-1----:R-:W-:-:S02]  /*0090*/  IMAD R18, R18, UR4, R5 ;  /* 0x0000000412127c24 */ /* 0x002fc4000f8e0205 */
[----:B0--3--:R-:W-:-:S07]  /*00a0*/  IMAD.U32 R5, RZ, RZ, UR7 ;  /* 0x00000007ff057e24 */ /* 0x009fce000f8e00ff */
[----:B------:R-:W-:-:S07]  /*00b0*/  LEPC R20, `(.L_x_35) ;  /* 0x000000001014794e */ /* 0x000fce0000000000 */
[----:B----4-:R-:W-:Y:S05]  /*00c0*/  CALL.ABS.NOINC R2 ;  /* 0x0000000002007343 */ /* 0x010fea0003c00000 */
.L_x_35:
[----:B------:R0:W1:Y:S01]  /*00d0*/  I2F.F64 R2, R18 ;  /* 0x0000001200027312 */ /* 0x0000620000201c00 */
[----:B------:R-:W-:-:S07]  /*00e0*/  MOV R0, 0x100 ;  /* 0x0000010000007802 */ /* 0x000fce0000000f00 */
[----:B01----:R-:W-:Y:S05]  /*00f0*/  CALL.REL.NOINC `($_Z15resetIndexTableP13DynamicVector$__internal_accurate_pow) ;  /* 0x0000000000647944 */ /* 0x003fea0003c00000 */
[----:B------:R-:W-:Y:S02]  /*0100*/  IMAD.MOV.U32 R4, RZ, RZ, R6 ;  /* 0x000000ffff047224 */ /* 0x000fe400078e0006 */
[----:B------:R-:W-:-:S06]  /*0110*/  IMAD.MOV.U32 R5, RZ, RZ, R7 ;  /* 0x000000ffff057224 */ /* 0x000fcc00078e0007 */
[----:B------:R-:W-:-:S14]  /*0120*/  DSETP.GT.AND P0, PT, R4, R2, PT ;  /* 0x000000020400722a */ /* 0x000fdc0003f04000 */
[----:B------:R-:W-:Y:S05]  /*0130*/  @!P0 EXIT ;  /* 0x000000000000894d */ /* 0x000fea0003800000 */
[----:B------:R-:W0:Y:S01]  /*0140*/  LDC.64 R4, c[0x0][0x380] ;  /* 0x0000e000ff047b82 */ /* 0x000e220000000a00 */
[----:B------:R-:W-:-:S07]  /*0150*/  MOV R0, 0x20 ;  /* 0x0000002000007802 */ /* 0x000fce0000000f00 */
[----:B------:R-:W1:Y:S08]  /*0160*/  LDC.64 R16, c[0x0][0x358] ;  /* 0x0000d600ff107b82 */ /* 0x000e700000000a00 */
[----:B------:R2:W3:Y:S01]  /*0170*/  LDC.64 R2, c[0x4][R0] ;  /* 0x0100000000027b82 */ /* 0x0004e20000000a00 */
[----:B0-----:R-:W-:Y:S01]  /*0180*/  IMAD.WIDE R18, R18, 0x18, R4 ;  /* 0x0000001812127825 */ /* 0x001fe200078e0204 */
[----:B------:R-:W-:-:S03]  /*0190*/  MOV R4, 0x88 ;  /* 0x0000008800047802 */ /* 0x000fc60000000f00 */
[----:B--2---:R-:W-:-:S07]  /*01a0*/  IMAD.MOV.U32 R5, RZ, RZ, RZ ;  /* 0x000000ffff057224 */ /* 0x004fce00078e00ff */
[----:B------:R-:W-:-:S07]  /*01b0*/  LEPC R20, `(.L_x_36) ;  /* 0x000000001014794e */ /* 0x000fce0000000000 */
[----:B-1-3--:R-:W-:Y:S05]  /*01c0*/  CALL.ABS.NOINC R2 ;  /* 0x0000000002007343 */ /* 0x00afea0003c00000 */
.L_x_36:
[C---:B------:R-:W-:Y:S02]  /*01d0*/  R2UR UR4, R16.reuse ;  /* 0x00000000100472ca */ /* 0x040fe400000e0000 */
[C---:B------:R-:W-:Y:S02]  /*01e0*/  R2UR UR5, R17.reuse ;  /* 0x00000000110572ca */ /* 0x040fe400000e0000 */
[C---:B------:R-:W-:Y:S02]  /*01f0*/  R2UR UR6, R16.reuse ;  /* 0x00000000100672ca */ /* 0x040fe400000e0000 */
[C---:B------:R-:W-:Y:S02]  /*0200*/  R2UR UR7, R17.reuse ;  /* 0x00000000110772ca */ /* 0x040fe400000e0000 */
[----:B------:R-:W-:Y:S02]  /*0210*/  R2UR UR8, R16 ;  /* 0x00000000100872ca */ /* 0x000fe400000e0000 */
[----:B------:R-:W-:-:S05]  /*0220*/  R2UR UR9, R17 ;  /* 0x00000000110972ca */ /* 0x000fca00000e0000 */
[----:B------:R-:W-:Y:S04]  /*0230*/  STG.E.64 desc[UR4][R18.64], R4 ;  /* 0x0000000412007986 */ /* 0x000fe8000c101b04 */
[----:B------:R-:W-:Y:S04]  /*0240*/  ST.E.64 desc[UR6][R4.64+0x80], RZ ;  /* 0x000080ff04007985 */ /* 0x000fe8000c101b06 */
[----:B------:R-:W2:Y:S04]  /*0250*/  LDG.E.64 R2, desc[UR8][R18.64] ;  /* 0x0000000812027981 */ /* 0x000ea8000c1e1b00 */
[----:B------:R-:W-:Y:S04]  /*0260*/  STG.E.64 desc[UR6][R18.64+0x10], RZ ;  /* 0x000010ff12007986 */ /* 0x000fe8000c101b06 */
[----:B--2---:R-:W-:Y:S01]  /*0270*/  STG.E.64 desc[UR4][R18.64+0x8], R2 ;  /* 0x0000080212007986 */ /* 0x004fe2000c101b04 */
[----:B------:R-:W-:Y:S05]  /*0280*/  EXIT ;  /* 0x000000000000794d */ /* 0x000fea0003800000 */
        .type           $_Z15resetIndexTableP13DynamicVector$__internal_accurate_pow,@function
        .size           $_Z15resetIndexTableP13DynamicVector$__internal_accurate_pow,(.L_x_41 - $_Z15resetIndexTableP13DynamicVector$__internal_accurate_pow)
$_Z15resetIndexTableP13DynamicVector$__internal_accurate_pow:
[----:B------:R-:W0:Y:S01]  /*0290*/  MUFU.RCP64H R7, 2 ;  /* 0x4000000000077908 */ /* 0x000e220000001800 */
[----:B------:R-:W-:Y:S01]  /*02a0*/  IMAD.MOV.U32 R4, RZ, RZ, 0x0 ;  /* 0x00000000ff047424 */ /* 0x000fe200078e00ff */
[----:B------:R-:W-:Y:S01]  /*02b0*/  MOV R6, RZ ;  /* 0x000000ff00067202 */ /* 0x000fe20000000f00 */
[----:B------:R-:W-:Y:S01]  /*02c0*/  IMAD.MOV.U32 R5, RZ, RZ, 0x40000000 ;  /* 0x40000000ff057424 */ /* 0x000fe200078e00ff */
[----:B------:R-:W-:Y:S01]  /*02d0*/  UMOV UR4, 0x7d2cafe2 ;  /* 0x7d2cafe200047882 */ /* 0x000fe20000000000 */
[----:B------:R-:W-:Y:S01]  /*02e0*/  IMAD.MOV.U32 R10, RZ, RZ, 0x41ad3b5a ;  /* 0x41ad3b5aff0a7424 */ /* 0x000fe200078e00ff */
[----:B------:R-:W-:Y:S01]  /*02f0*/  UMOV UR5, 0x3eb0f5ff ;  /* 0x3eb0f5ff00057882 */ /* 0x000fe20000000000 */
[----:B------:R-:W-:Y:S02]  /*0300*/  IMAD.MOV.U32 R11, RZ, RZ, 0x3ed0f5d2 ;  /* 0x3ed0f5d2ff0b7424 */ /* 0x000fe400078e00ff */
[----:B0-----:R-:W-:-:S08]  /*0310*/  DFMA R4, R6, -R4, 1 ;  /* 0x3ff000000604742b */ /* 0x001fd00000000804 */
[----:B------:R-:W-:-:S08]  /*0320*/  DFMA R4, R4, R4, R4 ;  /* 0x000000040404722b */ /* 0x000fd00000000004 */
[----:B------:R-:W-:-:S08]  /*0330*/  DFMA R6, R6, R4, R6 ;  /* 0x000000040606722b */ /* 0x000fd00000000006 */
[----:B------:R-:W-:-:S08]  /*0340*/  DMUL R4, RZ, R6 ;  /* 0x00000006ff047228 */ /* 0x000fd00000000000 */
[----:B------:R-:W-:-:S08]  /*0350*/  DFMA R4, RZ, R6, R4 ;  /* 0x00000006ff04722b */ /* 0x000fd00000000004 */
[----:B------:R-:W-:Y:S02]  /*0360*/  DMUL R8, R4, R4 ;  /* 0x0000000404087228 */ /* 0x000fe40000000000 */
[----:B------:R-:W-:-:S06]  /*0370*/  DADD R12, RZ, -R4 ;  /* 0x00000000ff0c7229 */ /* 0x000fcc0000000804 */
[----:B------:R-:W-:Y:S01]  /*0380*/  DFMA R10, R8, UR4, R10 ;  /* 0x00000004080a7c2b */ /* 0x000fe2000800000a */
[----:B------:R-:W-:Y:S01]  /*0390*/  UMOV UR4, 0x75488a3f ;  /* 0x75488a3f00047882 */ /* 0x000fe20000000000 */
[----:B------:R-:W-:Y:S01]  /*03a0*/  UMOV UR5, 0x3ef3b20a ;  /* 0x3ef3b20a00057882 */ /* 0x000fe20000000000 */
[----:B------:R-:W-:Y:S02]  /*03b0*/  DADD R16, R12, R12 ;  /* 0x000000000c107229 */ /* 0x000fe4000000000c */
[----:B------:R-:W-:-:S03]  /*03c0*/  DMUL R12, R4, R4 ;  /* 0x00000004040c7228 */ /* 0x000fc60000000000 */
[----:B------:R-:W-:Y:S01]  /*03d0*/  DFMA R10, R8, R10, UR4 ;  /* 0x00000004080a7e2b */ /* 0x000fe2000800000a */
[----:B------:R-:W-:Y:S01]  /*03e0*/  UMOV UR4, 0xe4faecd5 ;  /* 0xe4faecd500047882 */ /* 0x000fe20000000000 */
[----:B------:R-:W-:Y:S01]  /*03f0*/  UMOV UR5, 0x3f1745cd ;  /* 0x3f1745cd00057882 */ /* 0x000fe20000000000 */
[----:B------:R-:W-:-:S05]  /*0400*/  DFMA R16, RZ, -R4, R16 ;  /* 0x80000004ff10722b */ /* 0x000fca0000000010 */
[----:B------:R-:W-:Y:S01]  /*0410*/  DFMA R10, R8, R10, UR4 ;  /* 0x00000004080a7e2b */ /* 0x000fe2000800000a */
[----:B------:R-:W-:Y:S01]  /*0420*/  UMOV UR4, 0x258a578b ;  /* 0x258a578b00047882 */ /* 0x000fe20000000000 */
[----:B------:R-:W-:Y:S01]  /*0430*/  UMOV UR5, 0x3f3c71c7 ;  /* 0x3f3c71c700057882 */ /* 0x000fe20000000000 */
[----:B------:R-:W-:-:S05]  /*0440*/  DMUL R6, R6, R16 ;  /* 0x0000001006067228 */ /* 0x000fca0000000000 */
[----:B------:R-:W-:Y:S01]  /*0450*/  DFMA R10, R8, R10, UR4 ;  /* 0x00000004080a7e2b */ /* 0x000fe2000800000a */
[----:B------:R-:W-:Y:S01]  /*0460*/  UMOV UR4, 0x9242b910 ;  /* 0x9242b91000047882 */ /* 0x000fe20000000000 */
[----:B------:R-:W-:-:S03]  /*0470*/  UMOV UR5, 0x3f624924 ;  /* 0x3f62492400057882 */ /* 0x000fc60000000000 */
[----:B------:R-:W-:Y:S01]  /*0480*/  VIADD R23, R7, 0x100000 ;  /* 0x0010000007177836 */ /* 0x000fe20000000000 */
[----:B------:R-:W-:Y:S02]  /*0490*/  MOV R22, R6 ;  /* 0x0000000600167202 */ /* 0x000fe40000000f00 */
[----:B------:R-:W-:Y:S01]  /*04a0*/  DFMA R10, R8, R10, UR4 ;  /* 0x00000004080a7e2b */ /* 0x000fe2000800000a */
[----:B------:R-:W-:Y:S01]  /*04b0*/  UMOV UR4, 0x99999dfb ;  /* 0x99999dfb00047882 */ /* 0x000fe20000000000 */
[----:B------:R-:W-:-:S06]  /*04c0*/  UMOV UR5, 0x3f899999 ;  /* 0x3f89999900057882 */ /* 0x000fcc0000000000 */
[----:B------:R-:W-:Y:S01]  /*04d0*/  DFMA R14, R8, R10, UR4 ;  /* 0x00000004080e7e2b */ /* 0x000fe2000800000a */
[----:B------:R-:W-:Y:S01]  /*04e0*/  UMOV UR4, 0x55555555 ;  /* 0x5555555500047882 */ /* 0x000fe20000000000 */
[----:B------:R-:W-:-:S06]  /*04f0*/  UMOV UR5, 0x3fb55555 ;  /* 0x3fb5555500057882 */ /* 0x000fcc0000000000 */
[----:B------:R-:W-:-:S08]  /*0500*/  DFMA R10, R8, R14, UR4 ;  /* 0x00000004080a7e2b */ /* 0x000fd0000800000e */
[----:B------:R-:W-:Y:S01]  /*0510*/  DADD R20, -R10, UR4 ;  /* 0x000000040a147e29 */ /* 0x000fe20008000100 */
[----:B------:R-:W-:Y:S01]  /*0520*/  UMOV UR4, 0xb9e7b0 ;  /* 0x00b9e7b000047882 */ /* 0x000fe20000000000 */
[----:B------:R-:W-:-:S06]  /*0530*/  UMOV UR5, 0x3c46a4cb ;  /* 0x3c46a4cb00057882 */ /* 0x000fcc0000000000 */
[----:B------:R-:W-:Y:S02]  /*0540*/  DFMA R20, R8, R14, R20 ;  /* 0x0000000e0814722b */ /* 0x000fe40000000014 */
[----:B------:R-:W-:-:S06]  /*0550*/  DMUL R8, R4, R12 ;  /* 0x0000000c04087228 */ /* 0x000fcc0000000000 */
[----:B------:R-:W-:Y:S01]  /*0560*/  DADD R16, R20, -UR4 ;  /* 0x8000000414107e29 */ /* 0x000fe20008000000 */
[----:B------:R-:W-:Y:S01]  /*0570*/  UMOV UR4, 0x0 ;  /* 0x0000000000047882 */ /* 0x000fe20000000000 */
[C---:B------:R-:W-:Y:S01]  /*0580*/  DFMA R24, R4.reuse, R12, -R8 ;  /* 0x0000000c0418722b */ /* 0x040fe20000000808 */
[----:B------:R-:W-:Y:S01]  /*0590*/  UMOV UR5, 0x40000000 ;  /* 0x4000000000057882 */ /* 0x000fe20000000000 */
[----:B------:R-:W-:-:S04]  /*05a0*/  DFMA R20, R4, R4, -R12 ;  /* 0x000000040414722b */ /* 0x000fc8000000080c */
[----:B------:R-:W-:Y:S02]  /*05b0*/  DADD R14, R10, R16 ;  /* 0x000000000a0e7229 */ /* 0x000fe40000000010 */
[----:B------:R-:W-:Y:S02]  /*05c0*/  DFMA R24, R6, R12, R24 ;  /* 0x0000000c0618722b */ /* 0x000fe40000000018 */
[----:B------:R-:W-:-:S04]  /*05d0*/  DFMA R20, R4, R22, R20 ;  /* 0x000000160414722b */ /* 0x000fc80000000014 */
[----:B------:R-:W-:Y:S02]  /*05e0*/  DMUL R12, R14, R8 ;  /* 0x000000080e0c7228 */ /* 0x000fe40000000000 */
[----:B------:R-:W-:Y:S02]  /*05f0*/  DADD R10, R10, -R14 ;  /* 0x000000000a0a7229 */ /* 0x000fe4000000080e */
[----:B------:R-:W-:-:S04]  /*0600*/  DFMA R20, R4, R20, R24 ;  /* 0x000000140414722b */ /* 0x000fc80000000018 */
[----:B------:R-:W-:Y:S02]  /*0610*/  DFMA R22, R14, R8, -R12 ;  /* 0x000000080e16722b */ /* 0x000fe4000000080c */
[----:B------:R-:W-:-:S06]  /*0620*/  DADD R10, R16, R10 ;  /* 0x00000000100a7229 */ /* 0x000fcc000000000a */
[----:B------:R-:W-:-:S08]  /*0630*/  DFMA R20, R14, R20, R22 ;  /* 0x000000140e14722b */ /* 0x000fd00000000016 */
[----:B------:R-:W-:-:S08]  /*0640*/  DFMA R10, R10, R8, R20 ;  /* 0x000000080a0a722b */ /* 0x000fd00000000014 */
[----:B------:R-:W-:-:S08]  /*0650*/  DADD R14, R12, R10 ;  /* 0x000000000c0e7229 */ /* 0x000fd0000000000a */
[--C-:B------:R-:W-:Y:S02]  /*0660*/  DADD R8, R4, R14.reuse ;  /* 0x0000000004087229 */ /* 0x100fe4000000000e */
[----:B------:R-:W-:-:S06]  /*0670*/  DADD R12, R12, -R14 ;  /* 0x000000000c0c7229 */ /* 0x000fcc000000080e */
[----:B------:R-:W-:Y:S02]  /*0680*/  DADD R4, R4, -R8 ;  /* 0x0000000004047229 */ /* 0x000fe40000000808 */
[----:B------:R-:W-:-:S06]  /*0690*/  DADD R12, R10, R12 ;  /* 0x000000000a0c7229 */ /* 0x000fcc000000000c */
[----:B------:R-:W-:-:S08]  /*06a0*/  DADD R4, R14, R4 ;  /* 0x000000000e047229 */ /* 0x000fd00000000004 */
[----:B------:R-:W-:-:S08]  /*06b0*/  DADD R4, R12, R4 ;  /* 0x000000000c047229 */ /* 0x000fd00000000004 */
[----:B------:R-:W-:Y:S01]  /*06c0*/  DADD R10, R6, R4 ;  /* 0x00000000060a7229 */ /* 0x000fe20000000004 */
[----:B------:R-:W-:Y:S01]  /*06d0*/  IMAD.MOV.U32 R6, RZ, RZ, -0x105c611 ;  /* 0xfefa39efff067424 */ /* 0x000fe200078e00ff */
[----:B------:R-:W-:Y:S01]  /*06e0*/  MOV R5, 0x3fe62e42 ;  /* 0x3fe62e4200057802 */ /* 0x000fe20000000f00 */
[----:B------:R-:W-:Y:S02]  /*06f0*/  IMAD.MOV.U32 R7, RZ, RZ, 0x3fe62e42 ;  /* 0x3fe62e42ff077424 */ /* 0x000fe400078e00ff */
[----:B------:R-:W-:-:S03]  /*0700*/  IMAD.MOV.U32 R4, RZ, RZ, -0x105c611 ;  /* 0xfefa39efff047424 */ /* 0x000fc600078e00ff */
[----:B------:R-:W-:-:S08]  /*0710*/  DADD R12, R8, R10 ;  /* 0x00000000080c7229 */ /* 0x000fd0000000000a */
[--C-:B------:R-:W-:Y:S02]  /*0720*/  DFMA R6, R6, UR4, R12.reuse ;  /* 0x0000000406067c2b */ /* 0x100fe4000800000c */
[----:B------:R-:W-:-:S06]  /*0730*/  DADD R8, R8, -R12 ;  /* 0x0000000008087229 */ /* 0x000fcc000000080c */
[----:B------:R-:W-:Y:S02]  /*0740*/  DFMA R14, -R4, 2, R6 ;  /* 0x40000000040e782b */ /* 0x000fe40000000106 */
[----:B------:R-:W-:Y:S01]  /*0750*/  DADD R8, R10, R8 ;  /* 0x000000000a087229 */ /* 0x000fe20000000008 */
[----:B------:R-:W-:Y:S02]  /*0760*/  IMAD.MOV.U32 R10, RZ, RZ, 0x3b39803f ;  /* 0x3b39803fff0a7424 */ /* 0x000fe400078e00ff */
[----:B------:R-:W-:-:S03]  /*0770*/  IMAD.MOV.U32 R11, RZ, RZ, 0x3c7abc9e ;  /* 0x3c7abc9eff0b7424 */ /* 0x000fc600078e00ff */
[----:B------:R-:W-:-:S08]  /*0780*/  DADD R14, -R12, R14 ;  /* 0x000000000c0e7229 */ /* 0x000fd0000000010e */
[----:B------:R-:W-:-:S08]  /*0790*/  DADD R8, R8, -R14 ;  /* 0x0000000008087229 */ /* 0x000fd0000000080e */
[----:B------:R-:W-:Y:S01]  /*07a0*/  DFMA R8, R10, UR4, R8 ;  /* 0x000000040a087c2b */ /* 0x000fe20008000008 */
[----:B------:R-:W-:Y:S01]  /*07b0*/  UMOV UR4, 0x3b39803f ;  /* 0x3b39803f00047882 */ /* 0x000fe20000000000 */
[----:B------:R-:W-:-:S06]  /*07c0*/  UMOV UR5, 0x3c7abc9e ;  /* 0x3c7abc9e00057882 */ /* 0x000fcc0000000000 */
[----:B------:R-:W-:-:S08]  /*07d0*/  DADD R10, R6, R8 ;  /* 0x00000000060a7229 */ /* 0x000fd00000000008 */
[----:B------:R-:W-:Y:S02]  /*07e0*/  DADD R12, R6, -R10 ;  /* 0x00000000060c7229 */ /* 0x000fe4000000080a */
[----:B------:R-:W-:-:S06]  /*07f0*/  DMUL R6, R10, 12 ;  /* 0x402800000a067828 */ /* 0x000fcc0000000000 */
[----:B------:R-:W-:Y:S02]  /*0800*/  DADD R12, R8, R12 ;  /* 0x00000000080c7229 */ /* 0x000fe4000000000c */
[----:B------:R-:W-:-:S08]  /*0810*/  DFMA R10, R10, 12, -R6 ;  /* 0x402800000a0a782b */ /* 0x000fd00000000806 */
[----:B------:R-:W-:Y:S01]  /*0820*/  DFMA R12, R12, 12, R10 ;  /* 0x402800000c0c782b */ /* 0x000fe2000000000a */
[----:B------:R-:W-:Y:S01]  /*0830*/  IMAD.MOV.U32 R10, RZ, RZ, 0x652b82fe ;  /* 0x652b82feff0a7424 */ /* 0x000fe200078e00ff */
[----:B------:R-:W-:-:S06]  /*0840*/  MOV R11, 0x3ff71547 ;  /* 0x3ff71547000b7802 */ /* 0x000fcc0000000f00 */
[----:B------:R-:W-:-:S08]  /*0850*/  DADD R8, R6, R12 ;  /* 0x0000000006087229 */ /* 0x000fd0000000000c */
[----:B------:R-:W-:Y:S02]  /*0860*/  DFMA R10, R8, R10, 6.75539944105574400000e+15 ;  /* 0x43380000080a742b */ /* 0x000fe4000000000a */
[----:B------:R-:W-:Y:S01]  /*0870*/  FSETP.GEU.AND P0, PT, |R9|, 4.1917929649353027344, PT ;  /* 0x4086232b0900780b */ /* 0x000fe20003f0e200 */
[----:B------:R-:W-:-:S05]  /*0880*/  DADD R6, R6, -R8 ;  /* 0x0000000006067229 */ /* 0x000fca0000000808 */
[----:B------:R-:W-:-:S03]  /*0890*/  DADD R14, R10, -6.75539944105574400000e+15 ;  /* 0xc33800000a0e7429 */ /* 0x000fc60000000000 */
[----:B------:R-:W-:-:S05]  /*08a0*/  DADD R6, R12, R6 ;  /* 0x000000000c067229 */ /* 0x000fca0000000006 */
[----:B------:R-:W-:-:S08]  /*08b0*/  DFMA R4, R14, -R4, R8 ;  /* 0x800000040e04722b */ /* 0x000fd00000000008 */
[----:B------:R-:W-:Y:S01]  /*08c0*/  DFMA R4, R14, -UR4, R4 ;  /* 0x800000040e047c2b */ /* 0x000fe20008000004 */
[----:B------:R-:W-:Y:S01]  /*08d0*/  UMOV UR4, 0x69ce2bdf ;  /* 0x69ce2bdf00047882 */ /* 0x000fe20000000000 */
[----:B------:R-:W-:Y:S01]  /*08e0*/  IMAD.MOV.U32 R14, RZ, RZ, -0x35dec16 ;  /* 0xfca213eaff0e7424 */ /* 0x000fe200078e00ff */
[----:B------:R-:W-:Y:S01]  /*08f0*/  UMOV UR5, 0x3e5ade15 ;  /* 0x3e5ade1500057882 */ /* 0x000fe20000000000 */
[----:B------:R-:W-:-:S06]  /*0900*/  IMAD.MOV.U32 R15, RZ, RZ, 0x3e928af3 ;  /* 0x3e928af3ff0f7424 */ /* 0x000fcc00078e00ff */
[----:B------:R-:W-:Y:S01]  /*0910*/  DFMA R14, R4, UR4, R14 ;  /* 0x00000004040e7c2b */ /* 0x000fe2000800000e */
[----:B------:R-:W-:Y:S01]  /*0920*/  UMOV UR4, 0x62401315 ;  /* 0x6240131500047882 */ /* 0x000fe20000000000 */
[----:B------:R-:W-:-:S06]  /*0930*/  UMOV UR5, 0x3ec71dee ;  /* 0x3ec71dee00057882 */ /* 0x000fcc0000000000 */
[----:B------:R-:W-:Y:S01]  /*0940*/  DFMA R14, R4, R14, UR4 ;  /* 0x00000004040e7e2b */ /* 0x000fe2000800000e */
        /* <DEDUP_REMOVED lines=20> */
[----:B------:R-:W-:-:S08]  /*0a90*/  DFMA R14, R4, R14, UR4 ;  /* 0x00000004040e7e2b */ /* 0x000fd0000800000e */
[----:B------:R-:W-:-:S08]  /*0aa0*/  DFMA R14, R4, R14, 1 ;  /* 0x3ff00000040e742b */ /* 0x000fd0000000000e */
[----:B------:R-:W-:-:S10]  /*0ab0*/  DFMA R4, R4, R14, 1 ;  /* 0x3ff000000404742b */ /* 0x000fd4000000000e */
[----:B------:R-:W-:Y:S01]  /*0ac0*/  IMAD R13, R10, 0x100000, R5 ;  /* 0x001000000a0d7824 */ /* 0x000fe200078e0205 */
[----:B------:R-:W-:Y:S01]  /*0ad0*/  MOV R12, R4 ;  /* 0x00000004000c7202 */ /* 0x000fe20000000f00 */
[----:B------:R-:W-:Y:S06]  /*0ae0*/  @!P0 BRA `(.L_x_37) ;  /* 0x0000000000348947 */ /* 0x000fec0003800000 */
[----:B------:R-:W-:Y:S01]  /*0af0*/  FSETP.GEU.AND P1, PT, |R9|, 4.2275390625, PT ;  /* 0x408748000900780b */ /* 0x000fe20003f2e200 */
[C---:B------:R-:W-:Y:S02]  /*0b00*/  DADD R12, R8.reuse, +INF ;  /* 0x7ff00000080c7429 */ /* 0x040fe40000000000 */
[----:B------:R-:W-:-:S08]  /*0b10*/  DSETP.GEU.AND P0, PT, R8, RZ, PT ;  /* 0x000000ff0800722a */ /* 0x000fd00003f0e000 */
[----:B------:R-:W-:Y:S02]  /*0b20*/  FSEL R12, R12, RZ, P0 ;  /* 0x000000ff0c0c7208 */ /* 0x000fe40000000000 */
[----:B------:R-:W-:Y:S01]  /*0b30*/  FSEL R13, R13, RZ, P0 ;  /* 0x000000ff0d0d7208 */ /* 0x000fe20000000000 */
[----:B------:R-:W-:Y:S06]  /*0b40*/  @P1 BRA `(.L_x_37) ;  /* 0x00000000001c1947 */ /* 0x000fec0003800000 */
[----:B------:R-:W-:Y:S01]  /*0b50*/  LEA.HI R8, R10, R10, RZ, 0x1 ;  /* 0x0000000a0a087211 */ /* 0x000fe200078f08ff */
[----:B------:R-:W-:-:S03]  /*0b60*/  IMAD.MOV.U32 R12, RZ, RZ, RZ ;  /* 0x000000ffff0c7224 */ /* 0x000fc600078e00ff */
[----:B------:R-:W-:-:S05]  /*0b70*/  SHF.R.S32.HI R9, RZ, 0x1, R8 ;  /* 0x00000001ff097819 */ /* 0x000fca0000011408 */
[----:B------:R-:W-:Y:S02]  /*0b80*/  IMAD.IADD R10, R10, 0x1, -R9 ;  /* 0x000000010a0a7824 */ /* 0x000fe400078e0a09 */
[----:B------:R-:W-:-:S03]  /*0b90*/  IMAD R5, R9, 0x100000, R5 ;  /* 0x0010000009057824 */ /* 0x000fc600078e0205 */
[----:B------:R-:W-:-:S06]  /*0ba0*/  LEA R13, R10, 0x3ff00000, 0x14 ;  /* 0x3ff000000a0d7811 */ /* 0x000fcc00078ea0ff */
[----:B------:R-:W-:-:S11]  /*0bb0*/  DMUL R12, R4, R12 ;  /* 0x0000000c040c7228 */ /* 0x000fd60000000000 */
.L_x_37:
[----:B------:R-:W-:Y:S01]  /*0bc0*/  DFMA R6, R6, R12, R12 ;  /* 0x0000000c0606722b */ /* 0x000fe2000000000c */
[----:B------:R-:W-:Y:S01]  /*0bd0*/  MOV R4, R0 ;  /* 0x0000000000047202 */ /* 0x000fe20000000f00 */
[----:B------:R-:W-:Y:S01]  /*0be0*/  DSETP.NEU.AND P0, PT, |R12|, +INF , PT ;  /* 0x7ff000000c00742a */ /* 0x000fe20003f0d200 */
[----:B------:R-:W-:-:S07]  /*0bf0*/  IMAD.MOV.U32 R5, RZ, RZ, 0x0 ;  /* 0x00000000ff057424 */ /* 0x000fce00078e00ff */
[----:B------:R-:W-:Y:S02]  /*0c00*/  FSEL R6, R12, R6, !P0 ;  /* 0x000000060c067208 */ /* 0x000fe40004000000 */
[----:B------:R-:W-:Y:S01]  /*0c10*/  FSEL R7, R13, R7, !P0 ;  /* 0x000000070d077208 */ /* 0x000fe20004000000 */
[----:B------:R-:W-:Y:S06]  /*0c20*/  RET.REL.NODEC R4 `(_Z15resetIndexTableP13DynamicVector) ;  /* 0xfffffff004f47950 */ /* 0x000fec0003c3ffff */
.L_x_38:
        /* <DEDUP_REMOVED lines=13> */
.L_x_41:


//--------------------- .text._Z16computeHistogramPKcP9Histogram --------------------------
	.section	.text._Z16computeHistogramPKcP9Histogram,"ax",@progbits
	.align	128
        .global         _Z16computeHistogramPKcP9Histogram
        .type           _Z16computeHistogramPKcP9Histogram,@function
        .size           _Z16computeHistogramPKcP9Histogram,(.L_x_45 - _Z16computeHistogramPKcP9Histogram)
        .other          _Z16computeHistogramPKcP9Histogram,@"STO_CUDA_ENTRY STV_DEFAULT"
_Z16computeHistogramPKcP9Histogram:
.text._Z16computeHistogramPKcP9Histogram:
[----:B------:R-:W-:Y:S01]  /*0000*/  LDC R1, c[0x0][0x37c] ;  /* 0x0000df00ff017b82 */ /* 0x000fe20000000800 */
[----:B------:R-:W0:Y:S07]  /*0010*/  S2R R0, SR_TID.X ;  /* 0x0000000000007919 */ /* 0x000e2e0000002100 */
[----:B------:R-:W0:Y:S01]  /*0020*/  S2UR UR4, SR_CTAID.X ;  /* 0x00000000000479c3 */ /* 0x000e220000002500 */
[----:B------:R-:W1:Y:S01]  /*0030*/  LDCU.64 UR6, c[0x0][0x358] ;  /* 0x00006b00ff0677ac */ /* 0x000e620008000a00 */
[----:B------:R-:W-:-:S02]  /*0040*/  PRMT R8, RZ, 0x7610, R8 ;  /* 0x00007610ff087816 */ /* 0x000fc40000000008 */
[----:B------:R-:W-:Y:S02]  /*0050*/  PRMT R10, RZ, 0x7610, R10 ;  /* 0x00007610ff0a7816 */ /* 0x000fe4000000000a */
[----:B------:R-:W-:Y:S02]  /*0060*/  PRMT R11, RZ, 0x7610, R11 ;  /* 0x00007610ff0b7816 */ /* 0x000fe4000000000b */
[----:B------:R-:W0:Y:S08]  /*0070*/  LDC R9, c[0x0][0x360] ;  /* 0x0000d800ff097b82 */ /* 0x000e300000000800 */
[----:B------:R-:W2:Y:S08]  /*0080*/  LDC.64 R2, c[0x0][0x388] ;  /* 0x0000e200ff027b82 */ /* 0x000eb00000000a00 */
[----:B------:R-:W3:Y:S01]  /*0090*/  LDC.64 R4, c[0x0][0x380] ;  /* 0x0000e000ff047b82 */ /* 0x000ee20000000a00 */
[--C-:B0-----:R-:W-:Y:S01]  /*00a0*/  IMAD R9, R9, UR4, R0.reuse ;  /* 0x0000000409097c24 */ /* 0x101fe2000f8e0200 */
[----:B------:R-:W-:Y:S01]  /*00b0*/  PRMT R0, RZ, 0x7610, R0 ;  /* 0x00007610ff007816 */ /* 0x000fe20000000000 */
[----:B------:R-:W-:-:S02]  /*00c0*/  UMOV UR4, URZ ;  /* 0x000000ff00047c82 */ /* 0x000fc40008000000 */
[----:B--2---:R-:W-:-:S04]  /*00d0*/  IMAD.WIDE R2, R9, 0x4, R2 ;  /* 0x0000000409027825 */ /* 0x004fc800078e0202 */
[----:B------:R-:W-:Y:S01]  /*00e0*/  IMAD.SHL.U32 R9, R9, 0x100, RZ ;  /* 0x0000010009097824 */ /* 0x000fe200078e00ff */
[----:B-1----:R0:W-:Y:S04]  /*00f0*/  STG.E.U8 desc[UR6][R2.64], RZ ;  /* 0x000000ff02007986 */ /* 0x0021e8000c101106 */
[----:B------:R0:W-:Y:S04]  /*0100*/  STG.E.U8 desc[UR6][R2.64+0x1], RZ ;  /* 0x000001ff02007986 */ /* 0x0001e8000c101106 */
[----:B------:R0:W-:Y:S04]  /*0110*/  STG.E.U8 desc[UR6][R2.64+0x3], RZ ;  /* 0x000003ff02007986 */ /* 0x0001e8000c101106 */
[----:B---3--:R0:W-:Y:S02]  /*0120*/  STG.E.U8 desc[UR6][R2.64+0x2], RZ ;  /* 0x000002ff02007986 */ /* 0x0081e4000c101106 */
.L_x_39:
[----:B------:R-:W-:Y:S02]  /*0130*/  SHF.R.S32.HI R12, RZ, 0x1f, R9 ;  /* 0x0000001fff0c7819 */ /* 0x000fe40000011409 */
[----:B------:R-:W-:-:S04]  /*0140*/  IADD3 R6, P0, P1, R9, 0x3, R4 ;  /* 0x0000000309067810 */ /* 0x000fc8000791e004 */
[----:B------:R-:W-:-:S05]  /*0150*/  IADD3.X R7, PT, PT, R12, R5, RZ, P0, P1 ;  /* 0x000000050c077210 */ /* 0x000fca00007e24ff */
[----:B------:R-:W2:Y:S01]  /*0160*/  LDG.E.U8 R12, desc[UR6][R6.64+-0x3] ;  /* 0xfffffd06060c7981 */ /* 0x000ea2000c1e1100 */
[----:B---3--:R-:W-:Y:S01]  /*0170*/  VIADD R13, R11, 0x1 ;  /* 0x000000010b0d7836 */ /* 0x008fe20000000000 */
[----:B--2---:R-:W-:-:S13]  /*0180*/  ISETP.NE.AND P0, PT, R12, 0x41, PT ;  /* 0x000000410c00780c */ /* 0x004fda0003f05270 */
[----:B------:R-:W-:-:S05]  /*0190*/  @P0 IMAD.MOV R13, RZ, RZ, R11 ;  /* 0x000000ffff0d0224 */ /* 0x000fca00078e020b */
[----:B------:R1:W-:Y:S04]  /*01a0*/  STG.E.U8 desc[UR6][R2.64], R13 ;  /* 0x0000000d02007986 */ /* 0x0003e8000c101106 */
[----:B------:R-:W2:Y:S02]  /*01b0*/  LDG.E.U8 R11, desc[UR6][R6.64+-0x3] ;  /* 0xfffffd06060b7981 */ /* 0x000ea4000c1e1100 */
[----:B--2---:R-:W-:Y:S01]  /*01c0*/  ISETP.NE.AND P0, PT, R11, 0x54, PT ;  /* 0x000000540b00780c */ /* 0x004fe20003f05270 */
[----:B------:R-:W-:-:S12]  /*01d0*/  VIADD R11, R10, 0x1 ;  /* 0x000000010a0b7836 */ /* 0x000fd80000000000 */
[----:B------:R-:W-:-:S05]  /*01e0*/  @P0 IADD3 R11, PT, PT, R10, RZ, RZ ;  /* 0x000000ff0a0b0210 */ /* 0x000fca0007ffe0ff */
[----:B------:R2:W-:Y:S04]  /*01f0*/  STG.E.U8 desc[UR6][R2.64+0x1], R11 ;  /* 0x0000010b02007986 */ /* 0x0005e8000c101106 */
[----:B------:R-:W3:Y:S01]  /*0200*/  LDG.E.U8 R10, desc[UR6][R6.64+-0x3] ;  /* 0xfffffd06060a7981 */ /* 0x000ee2000c1e1100 */
[----:B------:R-:W-:Y:S01]  /*0210*/  VIADD R15, R8, 0x1 ;  /* 0x00000001080f7836 */ /* 0x000fe20000000000 */
[----:B---3--:R-:W-:-:S13]  /*0220*/  ISETP.NE.AND P0, PT, R10, 0x47, PT ;  /* 0x000000470a00780c */ /* 0x008fda0003f05270 */
[----:B------:R-:W-:-:S05]  /*0230*/  @P0 IMAD.MOV R15, RZ, RZ, R8 ;  /* 0x000000ffff0f0224 */ /* 0x000fca00078e0208 */
[----:B------:R3:W-:Y:S04]  /*0240*/  STG.E.U8 desc[UR6][R2.64+0x3], R15 ;  /* 0x0000030f02007986 */ /* 0x0007e8000c101106 */
[----:B------:R-:W4:Y:S01]  /*0250*/  LDG.E.U8 R8, desc[UR6][R6.64+-0x3] ;  /* 0xfffffd0606087981 */ /* 0x000f22000c1e1100 */
[----:B------:R-:W-:Y:S01]  /*0260*/  VIADD R17, R0, 0x1 ;  /* 0x0000000100117836 */ /* 0x000fe20000000000 */
[----:B----4-:R-:W-:-:S13]  /*0270*/  ISETP.NE.AND P0, PT, R8, 0x43, PT ;  /* 0x000000430800780c */ /* 0x010fda0003f05270 */
[----:B------:R-:W-:-:S05]  /*0280*/  @P0 IMAD.MOV R17, RZ, RZ, R0 ;  /* 0x000000ffff110224 */ /* 0x000fca00078e0200 */
[----:B------:R4:W-:Y:S04]  /*0290*/  STG.E.U8 desc[UR6][R2.64+0x2], R17 ;  /* 0x0000021102007986 */ /* 0x0009e8000c101106 */
[----:B------:R-:W5:Y:S01]  /*02a0*/  LDG.E.U8 R0, desc[UR6][R6.64+-0x2] ;  /* 0xfffffe0606007981 */ /* 0x000f62000c1e1100 */
[----:B------:R-:W-:Y:S02]  /*02b0*/  IADD3 R19, PT, PT, R13, 0x1, RZ ;  /* 0x000000010d137810 */ /* 0x000fe40007ffe0ff */
[----:B-----5:R-:W-:-:S13]  /*02c0*/  ISETP.NE.AND P0, PT, R0, 0x41, PT ;  /* 0x000000410000780c */ /* 0x020fda0003f05270 */
[----:B------:R-:W-:-:S05]  /*02d0*/  @P0 IMAD.MOV R19, RZ, RZ, R13 ;  /* 0x000000ffff130224 */ /* 0x000fca00078e020d */
[----:B------:R5:W-:Y:S04]  /*02e0*/  STG.E.U8 desc[UR6][R2.64], R19 ;  /* 0x0000001302007986 */ /* 0x000be8000c101106 */
[----:B------:R-:W2:Y:S01]  /*02f0*/  LDG.E.U8 R0, desc[UR6][R6.64+-0x2] ;  /* 0xfffffe0606007981 */ /* 0x000ea2000c1e1100 */
[----:B-1----:R-:W-:Y:S01]  /*0300*/  VIADD R13, R11, 0x1 ;  /* 0x000000010b0d7836 */ /* 0x002fe20000000000 */
[----:B--2---:R-:W-:-:S13]  /*0310*/  ISETP.NE.AND P0, PT, R0, 0x54, PT ;  /* 0x000000540000780c */ /* 0x004fda0003f05270 */
[----:B------:R-:W-:-:S05]  /*0320*/  @P0 IMAD.MOV R13, RZ, RZ, R11 ;  /* 0x000000ffff0d0224 */ /* 0x000fca00078e020b */
[----:B------:R1:W-:Y:S04]  /*0330*/  STG.E.U8 desc[UR6][R2.64+0x1], R13 ;  /* 0x0000010d02007986 */ /* 0x0003e8000c101106 */
[----:B------:R-:W2:Y:S01]  /*0340*/  LDG.E.U8 R0, desc[UR6][R6.64+-0x2] ;  /* 0xfffffe0606007981 */ /* 0x000ea2000c1e1100 */
[----:B------:R-:W-:Y:S01]  /*0350*/  VIADD R11, R15, 0x1 ;  /* 0x000000010f0b7836 */ /* 0x000fe20000000000 */
[----:B--2---:R-:W-:-:S13]  /*0360*/  ISETP.NE.AND P0, PT, R0, 0x47, PT ;  /* 0x000000470000780c */ /* 0x004fda0003f05270 */
[----:B------:R-:W-:-:S05]  /*0370*/  @P0 IADD3 R11, PT, PT, R15, RZ, RZ ;  /* 0x000000ff0f0b0210 */ /* 0x000fca0007ffe0ff */
[----:B------:R2:W-:Y:S04]  /*0380*/  STG.E.U8 desc[UR6][R2.64+0x3], R11 ;  /* 0x0000030b02007986 */ /* 0x0005e8000c101106 */
[----:B------:R-:W4:Y:S01]  /*0390*/  LDG.E.U8 R0, desc[UR6][R6.64+-0x2] ;  /* 0xfffffe0606007981 */ /* 0x000f22000c1e1100 */
[----:B---3--:R-:W-:Y:S01]  /*03a0*/  VIADD R15, R17, 0x1 ;  /* 0x00000001110f7836 */ /* 0x008fe20000000000 */
[----:B----4-:R-:W-:-:S13]  /*03b0*/  ISETP.NE.AND P0, PT, R0, 0x43, PT ;  /* 0x000000430000780c */ /* 0x010fda0003f05270 */
[----:B------:R-:W-:-:S05]  /*03c0*/  @P0 IMAD.MOV R15, RZ, RZ, R17 ;  /* 0x000000ffff0f0224 */ /* 0x000fca00078e0211 */
[----:B------:R3:W-:Y:S04]  /*03d0*/  STG.E.U8 desc[UR6][R2.64+0x2], R15 ;  /* 0x0000020f02007986 */ /* 0x0007e8000c101106 */
[----:B------:R-:W4:Y:S01]  /*03e0*/  LDG.E.U8 R0, desc[UR6][R6.64+-0x1] ;  /* 0xffffff0606007981 */ /* 0x000f22000c1e1100 */
[----:B------:R-:W-:Y:S01]  /*03f0*/  VIADD R17, R19, 0x1 ;  /* 0x0000000113117836 */ /* 0x000fe20000000000 */
[----:B----4-:R-:W-:-:S13]  /*0400*/  ISETP.NE.AND P0, PT, R0, 0x41, PT ;  /* 0x000000410000780c */ /* 0x010fda0003f05270 */
[----:B------:R-:W-:-:S05]  /*0410*/  @P0 IMAD.MOV R17, RZ, RZ, R19 ;  /* 0x000000ffff110224 */ /* 0x000fca00078e0213 */
[----:B------:R4:W-:Y:S04]  /*0420*/  STG.E.U8 desc[UR6][R2.64], R17 ;  /* 0x0000001102007986 */ /* 0x0009e8000c101106 */
[----:B------:R-:W2:Y:S01]  /*0430*/  LDG.E.U8 R0, desc[UR6][R6.64+-0x1] ;  /* 0xffffff0606007981 */ /* 0x000ea2000c1e1100 */
[----:B-----5:R-:W-:Y:S02]  /*0440*/  IADD3 R19, PT, PT, R13, 0x1, RZ ;  /* 0x000000010d137810 */ /* 0x020fe40007ffe0ff */
[----:B--2---:R-:W-:-:S13]  /*0450*/  ISETP.NE.AND P0, PT, R0, 0x54, PT ;  /* 0x000000540000780c */ /* 0x004fda0003f05270 */
[----:B------:R-:W-:-:S05]  /*0460*/  @P0 IMAD.MOV R19, RZ, RZ, R13 ;  /* 0x000000ffff130224 */ /* 0x000fca00078e020d */
[----:B------:R2:W-:Y:S04]  /*0470*/  STG.E.U8 desc[UR6][R2.64+0x1], R19 ;  /* 0x0000011302007986 */ /* 0x0005e8000c101106 */
[----:B------:R-:W5:Y:S01]  /*0480*/  LDG.E.U8 R0, desc[UR6][R6.64+-0x1] ;  /* 0xffffff0606007981 */ /* 0x000f62000c1e1100 */
[----:B-1----:R-:W-:Y:S01]  /*0490*/  VIADD R13, R11, 0x1 ;  /* 0x000000010b0d7836 */ /* 0x002fe20000000000 */
[----:B-----5:R-:W-:-:S13]  /*04a0*/  ISETP.NE.AND P0, PT, R0, 0x47, PT ;  /* 0x000000470000780c */ /* 0x020fda0003f05270 */
[----:B------:R-:W-:-:S05]  /*04b0*/  @P0 IMAD.MOV R13, RZ, RZ, R11 ;  /* 0x000000ffff0d0224 */ /* 0x000fca00078e020b */
[----:B------:R1:W-:Y:S04]  /*04c0*/  STG.E.U8 desc[UR6][R2.64+0x3], R13 ;  /* 0x0000030d02007986 */ /* 0x0003e8000c101106 */
[----:B------:R-:W5:Y:S01]  /*04d0*/  LDG.E.U8 R0, desc[UR6][R6.64+-0x1] ;  /* 0xffffff0606007981 */ /* 0x000f62000c1e1100 */
[----:B------:R-:W-:Y:S01]  /*04e0*/  VIADD R11, R15, 0x1 ;  /* 0x000000010f0b7836 */ /* 0x000fe20000000000 */
[----:B-----5:R-:W-:-:S13]  /*04f0*/  ISETP.NE.AND P0, PT, R0, 0x43, PT ;  /* 0x000000430000780c */ /* 0x020fda0003f05270 */
        /* <DEDUP_REMOVED lines=13> */
[----:B--2---:R-:W-:Y:S02]  /*05d0*/  IADD3 R19, PT, PT, R13, 0x1, RZ ;  /* 0x000000010d137810 */ /* 0x004fe40007ffe0ff */
[----:B-----5:R-:W-:-:S13]  /*05e0*/  ISETP.NE.AND P0, PT, R0, 0x47, PT ;  /* 0x000000470000780c */ /* 0x020fda0003f05270 */
        /* <DEDUP_REMOVED lines=33> */
[----:B------:R-:W-:Y:S02]  /*0800*/  IADD3 R11, PT, PT, R15, 0x1, RZ ;  /* 0x000000010f0b7810 */ /* 0x000fe40007ffe0ff */
[----:B-----5:R-:W-:-:S13]  /*0810*/  ISETP.NE.AND P0, PT, R0, 0x54, PT ;  /* 0x000000540000780c */ /* 0x020fda0003f05270 */
[----:B------:R-:W-:-:S05]  /*0820*/  @P0 IMAD.MOV R11, RZ, RZ, R15 ;  /* 0x000000ffff0b0224 */ /* 0x000fca00078e020f */
[----:B------:R5:W-:Y:S04]  /*0830*/  STG.E.U8 desc[UR6][R2.64+0x1], R11 ;  /* 0x0000010b02007986 */ /* 0x000be8000c101106 */
[----:B------:R-:W4:Y:S01]  /*0840*/  LDG.E.U8 R0, desc[UR6][R6.64+0x2] ;  /* 0x0000020606007981 */ /* 0x000f22000c1e1100 */
[----:B---3--:R-:W-:Y:S01]  /*0850*/  VIADD R15, R17, 0x1 ;  /* 0x00000001110f7836 */ /* 0x008fe20000000000 */
[----:B----4-:R-:W-:-:S13]  /*0860*/  ISETP.NE.AND P0, PT, R0, 0x47, PT ;  /* 0x000000470000780c */ /* 0x010fda0003f05270 */
[----:B------:R-:W-:-:S05]  /*0870*/  @P0 IMAD.MOV R15, RZ, RZ, R17 ;  /* 0x000000ffff0f0224 */ /* 0x000fca00078e0211 */
[----:B------:R3:W-:Y:S04]  /*0880*/  STG.E.U8 desc[UR6][R2.64+0x3], R15 ;  /* 0x0000030f02007986 */ /* 0x0007e8000c101106 */
[----:B------:R-:W4:Y:S01]  /*0890*/  LDG.E.U8 R0, desc[UR6][R6.64+0x2] ;  /* 0x0000020606007981 */ /* 0x000f22000c1e1100 */
[----:B------:R-:W-:Y:S02]  /*08a0*/  IADD3 R17, PT, PT, R19, 0x1, RZ ;  /* 0x0000000113117810 */ /* 0x000fe40007ffe0ff */
[----:B----4-:R-:W-:-:S13]  /*08b0*/  ISETP.NE.AND P0, PT, R0, 0x43, PT ;  /* 0x000000430000780c */ /* 0x010fda0003f05270 */
[----:B------:R-:W-:-:S05]  /*08c0*/  @P0 IMAD.MOV R17, RZ, RZ, R19 ;  /* 0x000000ffff110224 */ /* 0x000fca00078e0213 */
[----:B------:R4:W-:Y:S04]  /*08d0*/  STG.E.U8 desc[UR6][R2.64+0x2], R17 ;  /* 0x0000021102007986 */ /* 0x0009e8000c101106 */
[----:B------:R-:W5:Y:S01]  /*08e0*/  LDG.E.U8 R0, desc[UR6][R6.64+0x3] ;  /* 0x0000030606007981 */ /* 0x000f62000c1e1100 */
[----:B--2---:R-:W-:Y:S01]  /*08f0*/  VIADD R19, R13, 0x1 ;  /* 0x000000010d137836 */ /* 0x004fe20000000000 */
[----:B-----5:R-:W-:-:S13]  /*0900*/  ISETP.NE.AND P0, PT, R0, 0x41, PT ;  /* 0x000000410000780c */ /* 0x020fda0003f05270 */
[----:B------:R-:W-:-:S05]  /*0910*/  @P0 IMAD.MOV R19, RZ, RZ, R13 ;  /* 0x000000ffff130224 */ /* 0x000fca00078e020d */
[----:B------:R2:W-:Y:S04]  /*0920*/  STG.E.U8 desc[UR6][R2.64], R19 ;  /* 0x0000001302007986 */ /* 0x0005e8000c101106 */
[----:B------:R-:W5:Y:S01]  /*0930*/  LDG.E.U8 R0, desc[UR6][R6.64+0x3] ;  /* 0x0000030606007981 */ /* 0x000f62000c1e1100 */
[----:B-1----:R-:W-:Y:S02]  /*0940*/  IADD3 R13, PT, PT, R11, 0x1, RZ ;  /* 0x000000010b0d7810 */ /* 0x002fe40007ffe0ff */
[----:B-----5:R-:W-:-:S13]  /*0950*/  ISETP.NE.AND P0, PT, R0, 0x54, PT ;  /* 0x000000540000780c */ /* 0x020fda0003f05270 */
[----:B------:R-:W-:-:S05]  /*0960*/  @P0 IMAD.MOV R13, RZ, RZ, R11 ;  /* 0x000000ffff0d0224 */ /* 0x000fca00078e020b */
[----:B------:R1:W-:Y:S04]  /*0970*/  STG.E.U8 desc[UR6][R2.64+0x1], R13 ;  /* 0x0000010d02007986 */ /* 0x0003e8000c101106 */
[----:B------:R-:W5:Y:S01]  /*0980*/  LDG.E.U8 R0, desc[UR6][R6.64+0x3] ;  /* 0x0000030606007981 */ /* 0x000f62000c1e1100 */
[----:B------:R-:W-:Y:S01]  /*0990*/  VIADD R11, R15, 0x1 ;  /* 0x000000010f0b7836 */ /* 0x000fe20000000000 */
[----:B-----5:R-:W-:-:S13]  /*09a0*/  ISETP.NE.AND P0, PT, R0, 0x47, PT ;  /* 0x000000470000780c */ /* 0x020fda0003f05270 */
[----:B------:R-:W-:-:S05]  /*09b0*/  @P0 IMAD.MOV R11, RZ, RZ, R15 ;  /* 0x000000ffff0b0224 */ /* 0x000fca00078e020f */
[----:B------:R5:W-:Y:S04]  /*09c0*/  STG.E.U8 desc[UR6][R2.64+0x3], R11 ;  /* 0x0000030b02007986 */ /* 0x000be8000c101106 */
[----:B------:R-:W4:Y:S01]  /*09d0*/  LDG.E.U8 R0, desc[UR6][R6.64+0x3] ;  /* 0x0000030606007981 */ /* 0x000f22000c1e1100 */
[----:B---3--:R-:W-:Y:S02]  /*09e0*/  IADD3 R15, PT, PT, R17, 0x1, RZ ;  /* 0x00000001110f7810 */ /* 0x008fe40007ffe0ff */
        /* <DEDUP_REMOVED lines=8> */
[----:B------:R-:W4:Y:S01]  /*0a70*/  LDG.E.U8 R0, desc[UR6][R6.64+0x4] ;  /* 0x0000040606007981 */ /* 0x000f22000c1e1100 */
[----:B--2---:R-:W-:Y:S02]  /*0a80*/  IADD3 R19, PT, PT, R13, 0x1, RZ ;  /* 0x000000010d137810 */ /* 0x004fe40007ffe0ff */
[----:B----4-:R-:W-:-:S13]  /*0a90*/  ISETP.NE.AND P0, PT, R0, 0x54, PT ;  /* 0x000000540000780c */ /* 0x010fda0003f05270 */
        /* <DEDUP_REMOVED lines=8> */
[----:B------:R-:W-:Y:S01]  /*0b20*/  IADD3 R21, PT, PT, R15, 0x1, RZ ;  /* 0x000000010f157810 */ /* 0x000fe20007ffe0ff */
[----:B------:R-:W-:Y:S01]  /*0b30*/  UIADD3 UR4, UPT, UPT, UR4, 0x8, URZ ;  /* 0x0000000804047890 */ /* 0x000fe2000fffe0ff */
[----:B------:R-:W-:Y:S01]  /*0b40*/  VIADD R9, R9, 0x8 ;  /* 0x0000000809097836 */ /* 0x000fe20000000000 */
[----:B-----5:R-:W-:Y:S02]  /*0b50*/  PRMT R11, R17, 0x7610, R11 ;  /* 0x00007610110b7816 */ /* 0x020fe4000000000b */
[----:B------:R-:W-:Y:S01]  /*0b60*/  UISETP.NE.AND UP0, UPT, UR4, 0x100, UPT ;  /* 0x000001000400788c */ /* 0x000fe2000bf05270 */
[----:B------:R-:W-:-:S02]  /*0b70*/  PRMT R10, R19, 0x7610, R10 ;  /* 0x00007610130a7816 */ /* 0x000fc4000000000a */
[----:B------:R-:W-:Y:S02]  /*0b80*/  PRMT R8, R13, 0x7610, R8 ;  /* 0x000076100d087816 */ /* 0x000fe40000000008 */
[----:B--2---:R-:W-:-:S13]  /*0b90*/  ISETP.NE.AND P0, PT, R0, 0x43, PT ;  /* 0x000000430000780c */ /* 0x004fda0003f05270 */
[----:B------:R-:W-:-:S05]  /*0ba0*/  @P0 IMAD.MOV R21, RZ, RZ, R15 ;  /* 0x000000ffff150224 */ /* 0x000fca00078e020f */
[----:B------:R3:W-:Y:S01]  /*0bb0*/  STG.E.U8 desc[UR6][R2.64+0x2], R21 ;  /* 0x0000021502007986 */ /* 0x0007e2000c101106 */
[----:B------:R-:W-:Y:S01]  /*0bc0*/  PRMT R0, R21, 0x7610, R0 ;  /* 0x0000761015007816 */ /* 0x000fe20000000000 */
[----:B------:R-:W-:Y:S06]  /*0bd0*/  BRA.U UP0, `(.L_x_39) ;  /* 0xfffffff500547547 */ /* 0x000fec000b83ffff */
[----:B------:R-:W-:Y:S05]  /*0be0*/  EXIT ;  /* 0x000000000000794d */ /* 0x000fea0003800000 */
.L_x_40:
        /* <DEDUP_REMOVED lines=9> */
.L_x_45:


//--------------------- .nv.global.init           --------------------------
	.section	.nv.global.init,"aw",@progbits
.nv.global.init:
	.type		$str,@object
	.size		$str,($str$1 - $str)
$str:
        /*0000*/ 	.byte	0x68, 0x69, 0x0a, 0x00
	.type		$str$1,@object
	.size		$str$1,($str$2 - $str$1)
$str$1:
        /*0004*/ 	.byte	0x6c, 0x65, 0x6e, 0x67, 0x74, 0x68, 0x20, 0x69, 0x73, 0x20, 0x62, 0x69, 0x67, 0x67, 0x65, 0x72
        /*0014*/ 	.byte	0x20, 0x74, 0x68, 0x65, 0x6e, 0x20, 0x6e, 0x75, 0x6d, 0x45, 0x6c, 0x65, 0x6d, 0x65, 0x6e, 0x74
        /*0024*/ 	.byte	0x73, 0x00
	.type		$str$2,@object
	.size		$str$2,(.L_3 - $str$2)
$str$2:
        /*0026*/ 	.byte	0x6c, 0x65, 0x6e, 0x67, 0x74, 0x68, 0x20, 0x69, 0x73, 0x20, 0x73, 0x6d, 0x61, 0x6c, 0x6c, 0x65
        /*0036*/ 	.byte	0x72, 0x20, 0x74, 0x68, 0x65, 0x6e, 0x20, 0x6e, 0x75, 0x6d, 0x45, 0x6c, 0x65, 0x6d, 0x65, 0x6e
        /*0046*/ 	.byte	0x74, 0x73, 0x00
.L_3:


//--------------------- .nv.shared._Z11findClosestPKcPiS1_P9Histogram --------------------------
	.section	.nv.shared._Z11findClosestPKcPiS1_P9Histogram,"aw",@nobits
	.sectionflags	@""
	.align	4
.nv.shared._Z11findClosestPKcPiS1_P9Histogram:
	.zero		1556


//--------------------- .nv.shared.reserved.0     --------------------------
	.section	.nv.shared.reserved.0,"aw",@nobits
	.weak		__nv_reservedSMEM_offset_0_alias
	.size		__nv_reservedSMEM_offset_0_alias, 0, 64
	.other		__nv_reservedSMEM_offset_0_alias,@"STO_CUDA_RESERVED_SHARED STV_DEFAULT"
__nv_reservedSMEM_offset_0_alias:
	.zero		0
	.zero		64


//--------------------- .nv.shared._Z17computeIndexTablePKcP13DynamicVector --------------------------
	.section	.nv.shared._Z17computeIndexTablePKcP13DynamicVector,"aw",@nobits
	.sectionflags	@""
.nv.shared._Z17computeIndexTablePKcP13DynamicVector:
	.zero		1280


//--------------------- .nv.constant0._Z11findClosestPKcPiS1_P9Histogram --------------------------
	.section	.nv.constant0._Z11findClosestPKcPiS1_P9Histogram,"a",@progbits
	.sectionflags	@""
	.align	4
.nv.constant0._Z11findClosestPKcPiS1_P9Histogram:
	.zero		928


//--------------------- .nv.constant0._Z17computeIndexTablePKcP13DynamicVector --------------------------
	.section	.nv.constant0._Z17computeIndexTablePKcP13DynamicVector,"a",@progbits
	.sectionflags	@""
	.align	4
.nv.constant0._Z17computeIndexTablePKcP13DynamicVector:
	.zero		912


//--------------------- .nv.constant0._Z15resetIndexTableP13DynamicVector --------------------------
	.section	.nv.constant0._Z15resetIndexTableP13DynamicVector,"a",@progbits
	.sectionflags	@""
	.align	4
.nv.constant0._Z15resetIndexTableP13DynamicVector:
	.zero		904


//--------------------- .nv.constant0._Z16computeHistogramPKcP9Histogram --------------------------
	.section	.nv.constant0._Z16computeHistogramPKcP9Histogram,"a",@progbits
	.sectionflags	@""
	.align	4
.nv.constant0._Z16computeHistogramPKcP9Histogram:
	.zero		912


//--------------------- SYMBOLS --------------------------

	.type		.nv.reservedSmem.offset0,@object
	.size		.nv.reservedSmem.offset0,0x4
	.type		.nv.reservedSmem.cap,@object
	.size		.nv.reservedSmem.cap,0x4
	.type		vprintf,@function
	.type		malloc,@function
